	.target	sm_90a

	.elftype	@"ET_EXEC"


//--------------------- .note.nv.tkinfo           --------------------------
	.section	.note.nv.tkinfo,"",@"SHT_NOTE"
	.sectionflags	@"SHF_NOTE_NV_TKINFO"
	.tkinfo
        /*0018*/ 	.word	0x00000002
        /*0030*/ 	.string	""
        /*0030*/ 	.string	"ptxas"
        /*0030*/ 	.string	"Cuda compilation tools, release 13.0, V13.0.88"
        /*0030*/ 	.string	"Build cuda_13.0.r13.0/compiler.36424714_0"
        /*0030*/ 	.string	"-arch sm_90a -m 64 "



//--------------------- .note.nv.cuinfo           --------------------------
	.section	.note.nv.cuinfo,"",@"SHT_NOTE"
	.sectionflags	@"SHF_NOTE_NV_CUINFO"
        /*0018*/ 	.short	0x0002
        /*001a*/ 	.short	0x005a
        /*001c*/ 	.short	0x0082
	.zero		2


//--------------------- .nv.info                  --------------------------
	.section	.nv.info,"",@"SHT_CUDA_INFO"
	.align	4


	//----- nvinfo : EIATTR_REGCOUNT
	.align		4
        /*0000*/ 	.byte	0x04, 0x2f
        /*0002*/ 	.short	(.L_15 - .L_14)
	.align		4
.L_14:
        /*0004*/ 	.word	index@(_ZN7cutlass13device_kernelINS_4gemm6kernel13GemmUniversalIN4cute5tupleIJiiiiEEENS1_10collective13CollectiveMmaINS1_34MainloopSm90TmaGmmaWarpSpecializedILi2ENS5_IJNS4_1CILi1EEESB_SB_EEENS1_32KernelTmaWarpSpecializedPingpongEEENS5_IJNSA_ILi64EEENSA_ILi256EEESF_EEENS_10tfloat32_tENS5_IJlSB_lEEESI_SJ_NS4_8TiledMMAINS4_8MMA_AtomIJNS4_4SM904GMMA30MMA_64x256x8_F32TF32TF32_SS_TNILNSN_7ScaleInE1ELSP_1EEEEEENS4_6LayoutISC_NS5_IJNSA_ILi0EEEST_ST_EEEEENS5_IJNS4_10UnderscoreESW_SW_EEEEENS4_13SM90_TMA_LOADENS4_14ComposedLayoutINS4_7SwizzleILi3ELi4ELi3EEENS4_18smem_ptr_flag_bitsILi32EEENSS_INS5_IJNSA_ILi8EEENSA_ILi32EEEEEENS5_IJS16_SB_EEEEEEEvNS4_8identityESZ_S1A_vS1B_EENS_8epilogue10collective6detail29Sm90TmaWarpSpecializedAdapterINS1E_15DefaultEpilogueISI_SJ_SJ_NS1D_6thread17LinearCombinationISI_Li1EffLNS1I_9ScaleType4KindE0ELNS_15FloatRoundStyleE2ESI_EENS1_15EpilogueDefaultEEEEEvvEEEEvNT_6ParamsE)
        /*0008*/ 	.word	0x000000a8


	//----- nvinfo : EIATTR_FRAME_SIZE
	.align		4
.L_15:
        /*000c*/ 	.byte	0x04, 0x11
        /*000e*/ 	.short	(.L_17 - .L_16)
	.align		4
.L_16:
        /*0010*/ 	.word	index@(_ZN7cutlass13device_kernelINS_4gemm6kernel13GemmUniversalIN4cute5tupleIJiiiiEEENS1_10collective13CollectiveMmaINS1_34MainloopSm90TmaGmmaWarpSpecializedILi2ENS5_IJNS4_1CILi1EEESB_SB_EEENS1_32KernelTmaWarpSpecializedPingpongEEENS5_IJNSA_ILi64EEENSA_ILi256EEESF_EEENS_10tfloat32_tENS5_IJlSB_lEEESI_SJ_NS4_8TiledMMAINS4_8MMA_AtomIJNS4_4SM904GMMA30MMA_64x256x8_F32TF32TF32_SS_TNILNSN_7ScaleInE1ELSP_1EEEEEENS4_6LayoutISC_NS5_IJNSA_ILi0EEEST_ST_EEEEENS5_IJNS4_10UnderscoreESW_SW_EEEEENS4_13SM90_TMA_LOADENS4_14ComposedLayoutINS4_7SwizzleILi3ELi4ELi3EEENS4_18smem_ptr_flag_bitsILi32EEENSS_INS5_IJNSA_ILi8EEENSA_ILi32EEEEEENS5_IJS16_SB_EEEEEEEvNS4_8identityESZ_S1A_vS1B_EENS_8epilogue10collective6detail29Sm90TmaWarpSpecializedAdapterINS1E_15DefaultEpilogueISI_SJ_SJ_NS1D_6thread17LinearCombinationISI_Li1EffLNS1I_9ScaleType4KindE0ELNS_15FloatRoundStyleE2ESI_EENS1_15EpilogueDefaultEEEEEvvEEEEvNT_6ParamsE)
        /*0014*/ 	.word	0x00000000


	//----- nvinfo : EIATTR_MIN_STACK_SIZE
	.align		4
.L_17:
        /*0018*/ 	.byte	0x04, 0x12
        /*001a*/ 	.short	(.L_19 - .L_18)
	.align		4
.L_18:
        /*001c*/ 	.word	index@(_ZN7cutlass13device_kernelINS_4gemm6kernel13GemmUniversalIN4cute5tupleIJiiiiEEENS1_10collective13CollectiveMmaINS1_34MainloopSm90TmaGmmaWarpSpecializedILi2ENS5_IJNS4_1CILi1EEESB_SB_EEENS1_32KernelTmaWarpSpecializedPingpongEEENS5_IJNSA_ILi64EEENSA_ILi256EEESF_EEENS_10tfloat32_tENS5_IJlSB_lEEESI_SJ_NS4_8TiledMMAINS4_8MMA_AtomIJNS4_4SM904GMMA30MMA_64x256x8_F32TF32TF32_SS_TNILNSN_7ScaleInE1ELSP_1EEEEEENS4_6LayoutISC_NS5_IJNSA_ILi0EEEST_ST_EEEEENS5_IJNS4_10UnderscoreESW_SW_EEEEENS4_13SM90_TMA_LOADENS4_14ComposedLayoutINS4_7SwizzleILi3ELi4ELi3EEENS4_18smem_ptr_flag_bitsILi32EEENSS_INS5_IJNSA_ILi8EEENSA_ILi32EEEEEENS5_IJS16_SB_EEEEEEEvNS4_8identityESZ_S1A_vS1B_EENS_8epilogue10collective6detail29Sm90TmaWarpSpecializedAdapterINS1E_15DefaultEpilogueISI_SJ_SJ_NS1D_6thread17LinearCombinationISI_Li1EffLNS1I_9ScaleType4KindE0ELNS_15FloatRoundStyleE2ESI_EENS1_15EpilogueDefaultEEEEEvvEEEEvNT_6ParamsE)
        /*0020*/ 	.word	0x00000000
.L_19:


//--------------------- .nv.compat                --------------------------
	.section	.nv.compat,"",@"SHT_CUDA_COMPAT_INFO"
	.align	4
        /*0000*/ 	.byte	0x02, 0x09, 0x01, 0x00, 0x02, 0x02, 0x04, 0x00, 0x02, 0x05, 0x05, 0x00, 0x03, 0x07, 0x01, 0x01
        /*0010*/ 	.byte	0x02, 0x03, 0x01, 0x00, 0x02, 0x06, 0x01, 0x00, 0x04, 0x0b, 0x08, 0x00, 0x00, 0x00, 0x00, 0x00
        /*0020*/ 	.byte	0x00, 0x00, 0x00, 0x00


//--------------------- .nv.info._ZN7cutlass13device_kernelINS_4gemm6kernel13GemmUniversalIN4cute5tupleIJiiiiEEENS1_10collective13CollectiveMmaINS1_34MainloopSm90TmaGmmaWarpSpecializedILi2ENS5_IJNS4_1CILi1EEESB_SB_EEENS1_32KernelTmaWarpSpecializedPingpongEEENS5_IJNSA_ILi64EEENSA_ILi256EEESF_EEENS_10tfloat32_tENS5_IJlSB_lEEESI_SJ_NS4_8TiledMMAINS4_8MMA_AtomIJNS4_4SM904GMMA30MMA_64x256x8_F32TF32TF32_SS_TNILNSN_7ScaleInE1ELSP_1EEEEEENS4_6LayoutISC_NS5_IJNSA_ILi0EEEST_ST_EEEEENS5_IJNS4_10UnderscoreESW_SW_EEEEENS4_13SM90_TMA_LOADENS4_14ComposedLayoutINS4_7SwizzleILi3ELi4ELi3EEENS4_18smem_ptr_flag_bitsILi32EEENSS_INS5_IJNSA_ILi8EEENSA_ILi32EEEEEENS5_IJS16_SB_EEEEEEEvNS4_8identityESZ_S1A_vS1B_EENS_8epilogue10collective6detail29Sm90TmaWarpSpecializedAdapterINS1E_15DefaultEpilogueISI_SJ_SJ_NS1D_6thread17LinearCombinationISI_Li1EffLNS1I_9ScaleType4KindE0ELNS_15FloatRoundStyleE2ESI_EENS1_15EpilogueDefaultEEEEEvvEEEEvNT_6ParamsE --------------------------
	.section	.nv.info._ZN7cutlass13device_kernelINS_4gemm6kernel13GemmUniversalIN4cute5tupleIJiiiiEEENS1_10collective13CollectiveMmaINS1_34MainloopSm90TmaGmmaWarpSpecializedILi2ENS5_IJNS4_1CILi1EEESB_SB_EEENS1_32KernelTmaWarpSpecializedPingpongEEENS5_IJNSA_ILi64EEENSA_ILi256EEESF_EEENS_10tfloat32_tENS5_IJlSB_lEEESI_SJ_NS4_8TiledMMAINS4_8MMA_AtomIJNS4_4SM904GMMA30MMA_64x256x8_F32TF32TF32_SS_TNILNSN_7ScaleInE1ELSP_1EEEEEENS4_6LayoutISC_NS5_IJNSA_ILi0EEEST_ST_EEEEENS5_IJNS4_10UnderscoreESW_SW_EEEEENS4_13SM90_TMA_LOADENS4_14ComposedLayoutINS4_7SwizzleILi3ELi4ELi3EEENS4_18smem_ptr_flag_bitsILi32EEENSS_INS5_IJNSA_ILi8EEENSA_ILi32EEEEEENS5_IJS16_SB_EEEEEEEvNS4_8identityESZ_S1A_vS1B_EENS_8epilogue10collective6detail29Sm90TmaWarpSpecializedAdapterINS1E_15DefaultEpilogueISI_SJ_SJ_NS1D_6thread17LinearCombinationISI_Li1EffLNS1I_9ScaleType4KindE0ELNS_15FloatRoundStyleE2ESI_EENS1_15EpilogueDefaultEEEEEvvEEEEvNT_6ParamsE,"",@"SHT_CUDA_INFO"
	.sectionflags	@""
	.align	4


	//----- nvinfo : EIATTR_CUDA_API_VERSION
	.align		4
        /*0000*/ 	.byte	0x04, 0x37
        /*0002*/ 	.short	(.L_21 - .L_20)
.L_20:
        /*0004*/ 	.word	0x00000082


	//----- nvinfo : EIATTR_KPARAM_INFO
	.align		4
.L_21:
        /*0008*/ 	.byte	0x04, 0x17
        /*000a*/ 	.short	(.L_23 - .L_22)
.L_22:
        /*000c*/ 	.word	0x00000000
        /*0010*/ 	.short	0x0000
        /*0012*/ 	.short	0x0070
        /*0014*/ 	.byte	0x00, 0xf0, 0x01, 0x10


	//----- nvinfo : EIATTR_SPARSE_MMA_MASK
	.align		4
.L_23:
        /*0018*/ 	.byte	0x03, 0x50
        /*001a*/ 	.short	0x0000


	//----- nvinfo : EIATTR_MAXREG_COUNT
	.align		4
        /*001c*/ 	.byte	0x03, 0x1b
        /*001e*/ 	.short	0x00a8


	//----- nvinfo : EIATTR_NUM_BARRIERS
	.align		4
        /*0020*/ 	.byte	0x02, 0x4c
        /*0022*/ 	.byte	0x01
	.zero		1


	//----- nvinfo : EIATTR_EXTERNS
	.align		4
        /*0024*/ 	.byte	0x04, 0x0f
        /*0026*/ 	.short	(.L_25 - .L_24)


	//   ....[0]....
	.align		4
.L_24:
        /*0028*/ 	.word	index@(__assertfail)


	//----- nvinfo : EIATTR_MERCURY_ISA_VERSION
	.align		4
.L_25:
        /*002c*/ 	.byte	0x03, 0x5f
        /*002e*/ 	.short	0x0101


	//----- nvinfo : EIATTR_INT_WARP_WIDE_INSTR_OFFSETS
	.align		4
        /*0030*/ 	.byte	0x04, 0x31
        /*0032*/ 	.short	(.L_27 - .L_26)


	//   ....[0]....
.L_26:
        /*0034*/ 	.word	0x00000430


	//   ....[1]....
        /*0038*/ 	.word	0x00000450


	//   ....[2]....
        /*003c*/ 	.word	0x000004d0


	//   ....[3]....
        /*0040*/ 	.word	0x000004e0


	//   ....[4]....
        /*0044*/ 	.word	0x000004f0


	//   ....[5]....
        /*0048*/ 	.word	0x00000510


	//   ....[6]....
        /*004c*/ 	.word	0x00000570


	//   ....[7]....
        /*0050*/ 	.word	0x00000590


	//----- nvinfo : EIATTR_COOP_GROUP_MASK_REGIDS
	.align		4
.L_27:
        /*0054*/ 	.byte	0x04, 0x29
        /*0056*/ 	.short	(.L_29 - .L_28)


	//   ....[0]....
.L_28:
        /*0058*/ 	.word	0xffffffff


	//   ....[1]....
        /*005c*/ 	.word	0xffffffff


	//   ....[2]....
        /*0060*/ 	.word	0xffffffff


	//   ....[3]....
        /*0064*/ 	.word	0xffffffff


	//   ....[4]....
        /*0068*/ 	.word	0xffffffff


	//   ....[5]....
        /*006c*/ 	.word	0xffffffff


	//----- nvinfo : EIATTR_COOP_GROUP_INSTR_OFFSETS
	.align		4
.L_29:
        /*0070*/ 	.byte	0x04, 0x28
        /*0072*/ 	.short	(.L_31 - .L_30)


	//   ....[0]....
.L_30:
        /*0074*/ 	.word	0x00000050


	//   ....[1]....
        /*0078*/ 	.word	0x00000080


	//   ....[2]....
        /*007c*/ 	.word	0x00000180


	//   ....[3]....
        /*0080*/ 	.word	0x00000350


	//   ....[4]....
        /*0084*/ 	.word	0x00000390


	//   ....[5]....
        /*0088*/ 	.word	0x000003d0


	//----- nvinfo : EIATTR_REG_RECONFIG
	.align		4
.L_31:
        /*008c*/ 	.byte	0x01, 0x54
	.zero		2


	//----- nvinfo : EIATTR_SYSCALL_OFFSETS
	.align		4
        /*0090*/ 	.byte	0x04, 0x46
        /*0092*/ 	.short	(.L_33 - .L_32)


	//   ....[0]....
.L_32:
        /*0094*/ 	.word	0x00001650


	//----- nvinfo : EIATTR_MBARRIER_INSTR_OFFSETS
	.align		4
.L_33:
        /*0098*/ 	.byte	0x04, 0x39
        /*009a*/ 	.short	(.L_35 - .L_34)


	//   ....[0]....
.L_34:
        /*009c*/ 	.word	0x00000300
        /*00a0*/ 	.word	0x000000ff
        /*00a4*/ 	.word	0x00000000
        /*00a8*/ 	.short	0x0100
        /*00aa*/ 	.byte	0x09
	.zero		1


	//   ....[1]....
        /*00ac*/ 	.word	0x00000310
        /*00b0*/ 	.word	0x000000ff
        /*00b4*/ 	.word	0x00000010
        /*00b8*/ 	.short	0x0100
        /*00ba*/ 	.byte	0x09
	.zero		1


	//   ....[2]....
        /*00bc*/ 	.word	0x00000320
        /*00c0*/ 	.word	0x000000ff
        /*00c4*/ 	.word	0x00000008
        /*00c8*/ 	.short	0x0100
        /*00ca*/ 	.byte	0x09
	.zero		1


	//   ....[3]....
        /*00cc*/ 	.word	0x00000330
        /*00d0*/ 	.word	0x000000ff
        /*00d4*/ 	.word	0x00000018
        /*00d8*/ 	.short	0x0100
        /*00da*/ 	.byte	0x09
	.zero		1


	//   ....[4]....
        /*00dc*/ 	.word	0x000005b0
        /*00e0*/ 	.word	0x000000ff
        /*00e4*/ 	.word	0x00000050
        /*00e8*/ 	.short	0x0100
        /*00ea*/ 	.byte	0x09
	.zero		1


	//   ....[5]....
        /*00ec*/ 	.word	0x000005c0
        /*00f0*/ 	.word	0x000000ff
        /*00f4*/ 	.word	0x00000058
        /*00f8*/ 	.short	0x0100
        /*00fa*/ 	.byte	0x09
	.zero		1


	//   ....[6]....
        /*00fc*/ 	.word	0x00000600
        /*0100*/ 	.word	0x000000ff
        /*0104*/ 	.word	0x00000030
        /*0108*/ 	.short	0x0100
        /*010a*/ 	.byte	0x0a
	.zero		1


	//   ....[7]....
        /*010c*/ 	.word	0x00000620
        /*0110*/ 	.word	0x000000ff
        /*0114*/ 	.word	0x00000038
        /*0118*/ 	.short	0x0100
        /*011a*/ 	.byte	0x0a
	.zero		1


	//   ....[8]....
        /*011c*/ 	.word	0x00000630
        /*0120*/ 	.word	0x000000ff
        /*0124*/ 	.word	0x00000040
        /*0128*/ 	.short	0x0100
        /*012a*/ 	.byte	0x0a
	.zero		1


	//   ....[9]....
        /*012c*/ 	.word	0x00000640
        /*0130*/ 	.word	0x000000ff
        /*0134*/ 	.word	0x00000048
        /*0138*/ 	.short	0x0100
        /*013a*/ 	.byte	0x0a
	.zero		1


	//   ....[10]....
        /*013c*/ 	.word	0x00001530
        /*0140*/ 	.word	0x0000009b
        /*0144*/ 	.word	0x00000000
        /*0148*/ 	.short	0x010a
        /*014a*/ 	.byte	0x2d
	.zero		1


	//   ....[11]....
        /*014c*/ 	.word	0x000016e0
        /*0150*/ 	.word	0x00000003
        /*0154*/ 	.word	0x00000000
        /*0158*/ 	.short	0x010a
        /*015a*/ 	.byte	0x3f
	.zero		1


	//   ....[12]....
        /*015c*/ 	.word	0x00001740
        /*0160*/ 	.word	0x00000003
        /*0164*/ 	.word	0x00000000
        /*0168*/ 	.short	0x010a
        /*016a*/ 	.byte	0x3f
	.zero		1


	//   ....[13]....
        /*016c*/ 	.word	0x00001cd0
        /*0170*/ 	.word	0x000000ff
        /*0174*/ 	.word	0x00000000
        /*0178*/ 	.short	0x010a
        /*017a*/ 	.byte	0x08
	.zero		1


	//   ....[14]....
        /*017c*/ 	.word	0x00001d10
        /*0180*/ 	.word	0x000000ff
        /*0184*/ 	.word	0x00000000
        /*0188*/ 	.short	0x010a
        /*018a*/ 	.byte	0x08
	.zero		1


	//   ....[15]....
        /*018c*/ 	.word	0x000021b0
        /*0190*/ 	.word	0x000000ff
        /*0194*/ 	.word	0x00000000
        /*0198*/ 	.short	0x0101
        /*019a*/ 	.byte	0x08
	.zero		1


	//   ....[16]....
        /*019c*/ 	.word	0x000022a0
        /*01a0*/ 	.word	0x0000009c
        /*01a4*/ 	.word	0x00000000
        /*01a8*/ 	.short	0x0101
        /*01aa*/ 	.byte	0x2e
	.zero		1


	//   ....[17]....
        /*01ac*/ 	.word	0x00002370
        /*01b0*/ 	.word	0x000000ff
        /*01b4*/ 	.word	0x00000000
        /*01b8*/ 	.short	0x0101
        /*01ba*/ 	.byte	0x04
	.zero		1


	//   ....[18]....
        /*01bc*/ 	.word	0x00002420
        /*01c0*/ 	.word	0x0000009b
        /*01c4*/ 	.word	0x00000010
        /*01c8*/ 	.short	0x010a
        /*01ca*/ 	.byte	0x2d
	.zero		1


	//   ....[19]....
        /*01cc*/ 	.word	0x0000a200
        /*01d0*/ 	.word	0x0000009e
        /*01d4*/ 	.word	0x00000000
        /*01d8*/ 	.short	0x0101
        /*01da*/ 	.byte	0x2e
	.zero		1


	//   ....[20]....
        /*01dc*/ 	.word	0x0000abe0
        /*01e0*/ 	.word	0x00000007
        /*01e4*/ 	.word	0x00000010
        /*01e8*/ 	.short	0x010a
        /*01ea*/ 	.byte	0x3f
	.zero		1


	//   ....[21]....
        /*01ec*/ 	.word	0x0000b040
        /*01f0*/ 	.word	0x00000003
        /*01f4*/ 	.word	0x00000058
        /*01f8*/ 	.short	0x0101
        /*01fa*/ 	.byte	0x3f
	.zero		1


	//   ....[22]....
        /*01fc*/ 	.word	0x0000b7b0
        /*0200*/ 	.word	0x00000007
        /*0204*/ 	.word	0x00000000
        /*0208*/ 	.short	0x010a
        /*020a*/ 	.byte	0x3f
	.zero		1


	//   ....[23]....
        /*020c*/ 	.word	0x0000b830
        /*0210*/ 	.word	0x00000003
        /*0214*/ 	.word	0x00000000
        /*0218*/ 	.short	0x010a
        /*021a*/ 	.byte	0x3f
	.zero		1


	//   ....[24]....
        /*021c*/ 	.word	0x0000b890
        /*0220*/ 	.word	0x0000009d
        /*0224*/ 	.word	0x00000000
        /*0228*/ 	.short	0x010a
        /*022a*/ 	.byte	0x3f
	.zero		1


	//   ....[25]....
        /*022c*/ 	.word	0x0000b8e0
        /*0230*/ 	.word	0x00000003
        /*0234*/ 	.word	0x00000000
        /*0238*/ 	.short	0x010a
        /*023a*/ 	.byte	0x3f
	.zero		1


	//   ....[26]....
        /*023c*/ 	.word	0x0000b940
        /*0240*/ 	.word	0x00000004
        /*0244*/ 	.word	0x00000000
        /*0248*/ 	.short	0x010a
        /*024a*/ 	.byte	0x3f
	.zero		1


	//   ....[27]....
        /*024c*/ 	.word	0x0000b990
        /*0250*/ 	.word	0x0000009d
        /*0254*/ 	.word	0x00000010
        /*0258*/ 	.short	0x010a
        /*025a*/ 	.byte	0x3f
	.zero		1


	//   ....[28]....
        /*025c*/ 	.word	0x0000ba60
        /*0260*/ 	.word	0x00000007
        /*0264*/ 	.word	0x00000010
        /*0268*/ 	.short	0x010a
        /*026a*/ 	.byte	0x3f
	.zero		1


	//   ....[29]....
        /*026c*/ 	.word	0x0000bb30
        /*0270*/ 	.word	0x00000007
        /*0274*/ 	.word	0x00000000
        /*0278*/ 	.short	0x010a
        /*027a*/ 	.byte	0x3f
	.zero		1


	//----- nvinfo : EIATTR_NUM_MBARRIERS
	.align		4
.L_35:
        /*027c*/ 	.byte	0x03, 0x38
        /*027e*/ 	.short	0x000a


	//----- nvinfo : EIATTR_EXIT_INSTR_OFFSETS
	.align		4
        /*0280*/ 	.byte	0x04, 0x1c
        /*0282*/ 	.short	(.L_37 - .L_36)


	//   ....[0]....
.L_36:
        /*0284*/ 	.word	0x00001200


	//   ....[1]....
        /*0288*/ 	.word	0x00001260


	//   ....[2]....
        /*028c*/ 	.word	0x0000a910


	//   ....[3]....
        /*0290*/ 	.word	0x0000a940


	//   ....[4]....
        /*0294*/ 	.word	0x0000b880


	//----- nvinfo : EIATTR_MAX_THREADS
	.align		4
.L_37:
        /*0298*/ 	.byte	0x04, 0x05
        /*029a*/ 	.short	(.L_39 - .L_38)
.L_38:
        /*029c*/ 	.word	0x00000180
        /*02a0*/ 	.word	0x00000001
        /*02a4*/ 	.word	0x00000001


	//----- nvinfo : EIATTR_CRS_STACK_SIZE
	.align		4
.L_39:
        /*02a8*/ 	.byte	0x04, 0x1e
        /*02aa*/ 	.short	(.L_41 - .L_40)
.L_40:
        /*02ac*/ 	.word	0x00000000


	//----- nvinfo : EIATTR_CBANK_PARAM_SIZE
	.align		4
.L_41:
        /*02b0*/ 	.byte	0x03, 0x19
        /*02b2*/ 	.short	0x0470


	//----- nvinfo : EIATTR_PARAM_CBANK
	.align		4
        /*02b4*/ 	.byte	0x04, 0x0a
        /*02b6*/ 	.short	(.L_43 - .L_42)
	.align		4
.L_42:
        /*02b8*/ 	.word	index@(.nv.constant0._ZN7cutlass13device_kernelINS_4gemm6kernel13GemmUniversalIN4cute5tupleIJiiiiEEENS1_10collective13CollectiveMmaINS1_34MainloopSm90TmaGmmaWarpSpecializedILi2ENS5_IJNS4_1CILi1EEESB_SB_EEENS1_32KernelTmaWarpSpecializedPingpongEEENS5_IJNSA_ILi64EEENSA_ILi256EEESF_EEENS_10tfloat32_tENS5_IJlSB_lEEESI_SJ_NS4_8TiledMMAINS4_8MMA_AtomIJNS4_4SM904GMMA30MMA_64x256x8_F32TF32TF32_SS_TNILNSN_7ScaleInE1ELSP_1EEEEEENS4_6LayoutISC_NS5_IJNSA_ILi0EEEST_ST_EEEEENS5_IJNS4_10UnderscoreESW_SW_EEEEENS4_13SM90_TMA_LOADENS4_14ComposedLayoutINS4_7SwizzleILi3ELi4ELi3EEENS4_18smem_ptr_flag_bitsILi32EEENSS_INS5_IJNSA_ILi8EEENSA_ILi32EEEEEENS5_IJS16_SB_EEEEEEEvNS4_8identityESZ_S1A_vS1B_EENS_8epilogue10collective6detail29Sm90TmaWarpSpecializedAdapterINS1E_15DefaultEpilogueISI_SJ_SJ_NS1D_6thread17LinearCombinationISI_Li1EffLNS1I_9ScaleType4KindE0ELNS_15FloatRoundStyleE2ESI_EENS1_15EpilogueDefaultEEEEEvvEEEEvNT_6ParamsE)
        /*02bc*/ 	.short	0x0210
        /*02be*/ 	.short	0x0470


	//----- nvinfo : EIATTR_SW_WAR
	.align		4
.L_43:
        /*02c0*/ 	.byte	0x04, 0x36
        /*02c2*/ 	.short	(.L_45 - .L_44)
.L_44:
        /*02c4*/ 	.word	0x00000008
.L_45:


//--------------------- .nv.callgraph             --------------------------
	.section	.nv.callgraph,"",@"SHT_CUDA_CALLGRAPH"
	.align	4
	.sectionentsize	8
	.align		4
        /*0000*/ 	.word	0x00000000
	.align		4
        /*0004*/ 	.word	0xffffffff
	.align		4
        /*0008*/ 	.word	index@(_ZN7cutlass13device_kernelINS_4gemm6kernel13GemmUniversalIN4cute5tupleIJiiiiEEENS1_10collective13CollectiveMmaINS1_34MainloopSm90TmaGmmaWarpSpecializedILi2ENS5_IJNS4_1CILi1EEESB_SB_EEENS1_32KernelTmaWarpSpecializedPingpongEEENS5_IJNSA_ILi64EEENSA_ILi256EEESF_EEENS_10tfloat32_tENS5_IJlSB_lEEESI_SJ_NS4_8TiledMMAINS4_8MMA_AtomIJNS4_4SM904GMMA30MMA_64x256x8_F32TF32TF32_SS_TNILNSN_7ScaleInE1ELSP_1EEEEEENS4_6LayoutISC_NS5_IJNSA_ILi0EEEST_ST_EEEEENS5_IJNS4_10UnderscoreESW_SW_EEEEENS4_13SM90_TMA_LOADENS4_14ComposedLayoutINS4_7SwizzleILi3ELi4ELi3EEENS4_18smem_ptr_flag_bitsILi32EEENSS_INS5_IJNSA_ILi8EEENSA_ILi32EEEEEENS5_IJS16_SB_EEEEEEEvNS4_8identityESZ_S1A_vS1B_EENS_8epilogue10collective6detail29Sm90TmaWarpSpecializedAdapterINS1E_15DefaultEpilogueISI_SJ_SJ_NS1D_6thread17LinearCombinationISI_Li1EffLNS1I_9ScaleType4KindE0ELNS_15FloatRoundStyleE2ESI_EENS1_15EpilogueDefaultEEEEEvvEEEEvNT_6ParamsE)
	.align		4
        /*000c*/ 	.word	index@(__assertfail)
	.align		4
        /*0010*/ 	.word	0x00000000
	.align		4
        /*0014*/ 	.word	0xfffffffe
	.align		4
        /*0018*/ 	.word	0x00000000
	.align		4
        /*001c*/ 	.word	0xfffffffd
	.align		4
        /*0020*/ 	.word	0x00000000
	.align		4
        /*0024*/ 	.word	0xfffffffc


//--------------------- .nv.constant4             --------------------------
	.section	.nv.constant4,"a",@progbits
	.align	8
	.align		8
.nv.constant4:
        /*0000*/ 	.dword	__assertfail
	.align		8
        /*0008*/ 	.dword	__unnamed_1
	.align		8
        /*0010*/ 	.dword	_ZN39_INTERNAL_ddd7ad34_4_k_cu_7d88e1fe_55334cuda3std3__45__cpo5beginE
	.align		8
        /*0018*/ 	.dword	_ZN39_INTERNAL_ddd7ad34_4_k_cu_7d88e1fe_55334cuda3std3__45__cpo3endE
	.align		8
        /*0020*/ 	.dword	_ZN39_INTERNAL_ddd7ad34_4_k_cu_7d88e1fe_55334cuda3std3__45__cpo6cbeginE
	.align		8
        /*0028*/ 	.dword	_ZN39_INTERNAL_ddd7ad34_4_k_cu_7d88e1fe_55334cuda3std3__45__cpo4cendE
	.align		8
        /*0030*/ 	.dword	_ZN39_INTERNAL_ddd7ad34_4_k_cu_7d88e1fe_55334cuda3std3__441_GLOBAL__N__ddd7ad34_4_k_cu_7d88e1fe_55336ignoreE
	.align		8
        /*0038*/ 	.dword	_ZN39_INTERNAL_ddd7ad34_4_k_cu_7d88e1fe_55334cuda3std3__419piecewise_constructE
	.align		8
        /*0040*/ 	.dword	_ZN39_INTERNAL_ddd7ad34_4_k_cu_7d88e1fe_55334cuda3std3__48in_placeE
	.align		8
        /*0048*/ 	.dword	_ZN39_INTERNAL_ddd7ad34_4_k_cu_7d88e1fe_55334cuda3std6ranges3__45__cpo4swapE
	.align		8
        /*0050*/ 	.dword	_ZN39_INTERNAL_ddd7ad34_4_k_cu_7d88e1fe_55334cuda3std6ranges3__45__cpo9iter_moveE
	.align		8
        /*0058*/ 	.dword	_ZN39_INTERNAL_ddd7ad34_4_k_cu_7d88e1fe_55334cute7productE
	.align		8
        /*0060*/ 	.dword	_ZN39_INTERNAL_ddd7ad34_4_k_cu_7d88e1fe_55334cute1_E
	.align		8
        /*0068*/ 	.dword	$str$22
	.align		8
        /*0070*/ 	.dword	$str$23


//--------------------- .text._ZN7cutlass13device_kernelINS_4gemm6kernel13GemmUniversalIN4cute5tupleIJiiiiEEENS1_10collective13CollectiveMmaINS1_34MainloopSm90TmaGmmaWarpSpecializedILi2ENS5_IJNS4_1CILi1EEESB_SB_EEENS1_32KernelTmaWarpSpecializedPingpongEEENS5_IJNSA_ILi64EEENSA_ILi256EEESF_EEENS_10tfloat32_tENS5_IJlSB_lEEESI_SJ_NS4_8TiledMMAINS4_8MMA_AtomIJNS4_4SM904GMMA30MMA_64x256x8_F32TF32TF32_SS_TNILNSN_7ScaleInE1ELSP_1EEEEEENS4_6LayoutISC_NS5_IJNSA_ILi0EEEST_ST_EEEEENS5_IJNS4_10UnderscoreESW_SW_EEEEENS4_13SM90_TMA_LOADENS4_14ComposedLayoutINS4_7SwizzleILi3ELi4ELi3EEENS4_18smem_ptr_flag_bitsILi32EEENSS_INS5_IJNSA_ILi8EEENSA_ILi32EEEEEENS5_IJS16_SB_EEEEEEEvNS4_8identityESZ_S1A_vS1B_EENS_8epilogue10collective6detail29Sm90TmaWarpSpecializedAdapterINS1E_15DefaultEpilogueISI_SJ_SJ_NS1D_6thread17LinearCombinationISI_Li1EffLNS1I_9ScaleType4KindE0ELNS_15FloatRoundStyleE2ESI_EENS1_15EpilogueDefaultEEEEEvvEEEEvNT_6ParamsE --------------------------
	.section	.text._ZN7cutlass13device_kernelINS_4gemm6kernel13GemmUniversalIN4cute5tupleIJiiiiEEENS1_10collective13CollectiveMmaINS1_34MainloopSm90TmaGmmaWarpSpecializedILi2ENS5_IJNS4_1CILi1EEESB_SB_EEENS1_32KernelTmaWarpSpecializedPingpongEEENS5_IJNSA_ILi64EEENSA_ILi256EEESF_EEENS_10tfloat32_tENS5_IJlSB_lEEESI_SJ_NS4_8TiledMMAINS4_8MMA_AtomIJNS4_4SM904GMMA30MMA_64x256x8_F32TF32TF32_SS_TNILNSN_7ScaleInE1ELSP_1EEEEEENS4_6LayoutISC_NS5_IJNSA_ILi0EEEST_ST_EEEEENS5_IJNS4_10UnderscoreESW_SW_EEEEENS4_13SM90_TMA_LOADENS4_14ComposedLayoutINS4_7SwizzleILi3ELi4ELi3EEENS4_18smem_ptr_flag_bitsILi32EEENSS_INS5_IJNSA_ILi8EEENSA_ILi32EEEEEENS5_IJS16_SB_EEEEEEEvNS4_8identityESZ_S1A_vS1B_EENS_8epilogue10collective6detail29Sm90TmaWarpSpecializedAdapterINS1E_15DefaultEpilogueISI_SJ_SJ_NS1D_6thread17LinearCombinationISI_Li1EffLNS1I_9ScaleType4KindE0ELNS_15FloatRoundStyleE2ESI_EENS1_15EpilogueDefaultEEEEEvvEEEEvNT_6ParamsE,"ax",@progbits
	.align	128
.text._ZN7cutlass13device_kernelINS_4gemm6kernel13GemmUniversalIN4cute5tupleIJiiiiEEENS1_10collective13CollectiveMmaINS1_34MainloopSm90TmaGmmaWarpSpecializedILi2ENS5_IJNS4_1CILi1EEESB_SB_EEENS1_32KernelTmaWarpSpecializedPingpongEEENS5_IJNSA_ILi64EEENSA_ILi256EEESF_EEENS_10tfloat32_tENS5_IJlSB_lEEESI_SJ_NS4_8TiledMMAINS4_8MMA_AtomIJNS4_4SM904GMMA30MMA_64x256x8_F32TF32TF32_SS_TNILNSN_7ScaleInE1ELSP_1EEEEEENS4_6LayoutISC_NS5_IJNSA_ILi0EEEST_ST_EEEEENS5_IJNS4_10UnderscoreESW_SW_EEEEENS4_13SM90_TMA_LOADENS4_14ComposedLayoutINS4_7SwizzleILi3ELi4ELi3EEENS4_18smem_ptr_flag_bitsILi32EEENSS_INS5_IJNSA_ILi8EEENSA_ILi32EEEEEENS5_IJS16_SB_EEEEEEEvNS4_8identityESZ_S1A_vS1B_EENS_8epilogue10collective6detail29Sm90TmaWarpSpecializedAdapterINS1E_15DefaultEpilogueISI_SJ_SJ_NS1D_6thread17LinearCombinationISI_Li1EffLNS1I_9ScaleType4KindE0ELNS_15FloatRoundStyleE2ESI_EENS1_15EpilogueDefaultEEEEEvvEEEEvNT_6ParamsE:
        .type           _ZN7cutlass13device_kernelINS_4gemm6kernel13GemmUniversalIN4cute5tupleIJiiiiEEENS1_10collective13CollectiveMmaINS1_34MainloopSm90TmaGmmaWarpSpecializedILi2ENS5_IJNS4_1CILi1EEESB_SB_EEENS1_32KernelTmaWarpSpecializedPingpongEEENS5_IJNSA_ILi64EEENSA_ILi256EEESF_EEENS_10tfloat32_tENS5_IJlSB_lEEESI_SJ_NS4_8TiledMMAINS4_8MMA_AtomIJNS4_4SM904GMMA30MMA_64x256x8_F32TF32TF32_SS_TNILNSN_7ScaleInE1ELSP_1EEEEEENS4_6LayoutISC_NS5_IJNSA_ILi0EEEST_ST_EEEEENS5_IJNS4_10UnderscoreESW_SW_EEEEENS4_13SM90_TMA_LOADENS4_14ComposedLayoutINS4_7SwizzleILi3ELi4ELi3EEENS4_18smem_ptr_flag_bitsILi32EEENSS_INS5_IJNSA_ILi8EEENSA_ILi32EEEEEENS5_IJS16_SB_EEEEEEEvNS4_8identityESZ_S1A_vS1B_EENS_8epilogue10collective6detail29Sm90TmaWarpSpecializedAdapterINS1E_15DefaultEpilogueISI_SJ_SJ_NS1D_6thread17LinearCombinationISI_Li1EffLNS1I_9ScaleType4KindE0ELNS_15FloatRoundStyleE2ESI_EENS1_15EpilogueDefaultEEEEEvvEEEEvNT_6ParamsE,@function
        .size           _ZN7cutlass13device_kernelINS_4gemm6kernel13GemmUniversalIN4cute5tupleIJiiiiEEENS1_10collective13CollectiveMmaINS1_34MainloopSm90TmaGmmaWarpSpecializedILi2ENS5_IJNS4_1CILi1EEESB_SB_EEENS1_32KernelTmaWarpSpecializedPingpongEEENS5_IJNSA_ILi64EEENSA_ILi256EEESF_EEENS_10tfloat32_tENS5_IJlSB_lEEESI_SJ_NS4_8TiledMMAINS4_8MMA_AtomIJNS4_4SM904GMMA30MMA_64x256x8_F32TF32TF32_SS_TNILNSN_7ScaleInE1ELSP_1EEEEEENS4_6LayoutISC_NS5_IJNSA_ILi0EEEST_ST_EEEEENS5_IJNS4_10UnderscoreESW_SW_EEEEENS4_13SM90_TMA_LOADENS4_14ComposedLayoutINS4_7SwizzleILi3ELi4ELi3EEENS4_18smem_ptr_flag_bitsILi32EEENSS_INS5_IJNSA_ILi8EEENSA_ILi32EEEEEENS5_IJS16_SB_EEEEEEEvNS4_8identityESZ_S1A_vS1B_EENS_8epilogue10collective6detail29Sm90TmaWarpSpecializedAdapterINS1E_15DefaultEpilogueISI_SJ_SJ_NS1D_6thread17LinearCombinationISI_Li1EffLNS1I_9ScaleType4KindE0ELNS_15FloatRoundStyleE2ESI_EENS1_15EpilogueDefaultEEEEEvvEEEEvNT_6ParamsE,(.L_x_320 - _ZN7cutlass13device_kernelINS_4gemm6kernel13GemmUniversalIN4cute5tupleIJiiiiEEENS1_10collective13CollectiveMmaINS1_34MainloopSm90TmaGmmaWarpSpecializedILi2ENS5_IJNS4_1CILi1EEESB_SB_EEENS1_32KernelTmaWarpSpecializedPingpongEEENS5_IJNSA_ILi64EEENSA_ILi256EEESF_EEENS_10tfloat32_tENS5_IJlSB_lEEESI_SJ_NS4_8TiledMMAINS4_8MMA_AtomIJNS4_4SM904GMMA30MMA_64x256x8_F32TF32TF32_SS_TNILNSN_7ScaleInE1ELSP_1EEEEEENS4_6LayoutISC_NS5_IJNSA_ILi0EEEST_ST_EEEEENS5_IJNS4_10UnderscoreESW_SW_EEEEENS4_13SM90_TMA_LOADENS4_14ComposedLayoutINS4_7SwizzleILi3ELi4ELi3EEENS4_18smem_ptr_flag_bitsILi32EEENSS_INS5_IJNSA_ILi8EEENSA_ILi32EEEEEENS5_IJS16_SB_EEEEEEEvNS4_8identityESZ_S1A_vS1B_EENS_8epilogue10collective6detail29Sm90TmaWarpSpecializedAdapterINS1E_15DefaultEpilogueISI_SJ_SJ_NS1D_6thread17LinearCombinationISI_Li1EffLNS1I_9ScaleType4KindE0ELNS_15FloatRoundStyleE2ESI_EENS1_15EpilogueDefaultEEEEEvvEEEEvNT_6ParamsE)
        .other          _ZN7cutlass13device_kernelINS_4gemm6kernel13GemmUniversalIN4cute5tupleIJiiiiEEENS1_10collective13CollectiveMmaINS1_34MainloopSm90TmaGmmaWarpSpecializedILi2ENS5_IJNS4_1CILi1EEESB_SB_EEENS1_32KernelTmaWarpSpecializedPingpongEEENS5_IJNSA_ILi64EEENSA_ILi256EEESF_EEENS_10tfloat32_tENS5_IJlSB_lEEESI_SJ_NS4_8TiledMMAINS4_8MMA_AtomIJNS4_4SM904GMMA30MMA_64x256x8_F32TF32TF32_SS_TNILNSN_7ScaleInE1ELSP_1EEEEEENS4_6LayoutISC_NS5_IJNSA_ILi0EEEST_ST_EEEEENS5_IJNS4_10UnderscoreESW_SW_EEEEENS4_13SM90_TMA_LOADENS4_14ComposedLayoutINS4_7SwizzleILi3ELi4ELi3EEENS4_18smem_ptr_flag_bitsILi32EEENSS_INS5_IJNSA_ILi8EEENSA_ILi32EEEEEENS5_IJS16_SB_EEEEEEEvNS4_8identityESZ_S1A_vS1B_EENS_8epilogue10collective6detail29Sm90TmaWarpSpecializedAdapterINS1E_15DefaultEpilogueISI_SJ_SJ_NS1D_6thread17LinearCombinationISI_Li1EffLNS1I_9ScaleType4KindE0ELNS_15FloatRoundStyleE2ESI_EENS1_15EpilogueDefaultEEEEEvvEEEEvNT_6ParamsE,@"STO_CUDA_ENTRY STV_DEFAULT"
_ZN7cutlass13device_kernelINS_4gemm6kernel13GemmUniversalIN4cute5tupleIJiiiiEEENS1_10collective13CollectiveMmaINS1_34MainloopSm90TmaGmmaWarpSpecializedILi2ENS5_IJNS4_1CILi1EEESB_SB_EEENS1_32KernelTmaWarpSpecializedPingpongEEENS5_IJNSA_ILi64EEENSA_ILi256EEESF_EEENS_10tfloat32_tENS5_IJlSB_lEEESI_SJ_NS4_8TiledMMAINS4_8MMA_AtomIJNS4_4SM904GMMA30MMA_64x256x8_F32TF32TF32_SS_TNILNSN_7ScaleInE1ELSP_1EEEEEENS4_6LayoutISC_NS5_IJNSA_ILi0EEEST_ST_EEEEENS5_IJNS4_10UnderscoreESW_SW_EEEEENS4_13SM90_TMA_LOADENS4_14ComposedLayoutINS4_7SwizzleILi3ELi4ELi3EEENS4_18smem_ptr_flag_bitsILi32EEENSS_INS5_IJNSA_ILi8EEENSA_ILi32EEEEEENS5_IJS16_SB_EEEEEEEvNS4_8identityESZ_S1A_vS1B_EENS_8epilogue10collective6detail29Sm90TmaWarpSpecializedAdapterINS1E_15DefaultEpilogueISI_SJ_SJ_NS1D_6thread17LinearCombinationISI_Li1EffLNS1I_9ScaleType4KindE0ELNS_15FloatRoundStyleE2ESI_EENS1_15EpilogueDefaultEEEEEvvEEEEvNT_6ParamsE:
[----:B------:R-:W0:Y:S01]  /*0000*/  LDC R1, c[0x0][0x28] ;  /* 0x00000a00ff017b82 */ /* 0x000e220000000800 */
[----:B------:R-:W1:Y:S01]  /*0010*/  S2R R4, SR_TID.X ;  /* 0x0000000000047919 */ /* 0x000e620000002100 */
[----:B------:R-:W-:Y:S01]  /*0020*/  ELECT P0, URZ, PT ;  /* 0x00000000003f782f */ /* 0x000fe20003800000 */
[----:B------:R-:W-:Y:S01]  /*0030*/  BSSY B0, `(.L_x_0) ;  /* 0x0000014000007945 */ /* 0x000fe20003800000 */
[----:B-1----:R-:W-:-:S05]  /*0040*/  SHF.R.U32.HI R0, RZ, 0x5, R4 ;  /* 0x00000005ff007819 */ /* 0x002fca0000011604 */
[----:B------:R-:W1:Y:S02]  /*0050*/  SHFL.IDX PT, R2, R0, RZ, 0x1f ;  /* 0x00001fff00027589 */ /* 0x000e6400000e0000 */
[----:B-1----:R-:W-:Y:S02]  /*0060*/  R2UR UR8, R2 ;  /* 0x00000000020872ca */ /* 0x002fe400000e0000 */
[----:B------:R-:W-:-:S05]  /*0070*/  SHF.R.U32.HI R2, RZ, 0x7, R4 ;  /* 0x00000007ff027819 */ /* 0x000fca0000011604 */
[----:B------:R1:W2:Y:S06]  /*0080*/  SHFL.IDX PT, R3, R2, RZ, 0x1f ;  /* 0x00001fff02037589 */ /* 0x0002ac00000e0000 */
[----:B------:R-:W-:Y:S02]  /*0090*/  USHF.R.S32.HI UR4, URZ, 0x1f, UR8 ;  /* 0x0000001f3f047899 */ /* 0x000fe40008011408 */
[----:B------:R-:W-:Y:S02]  /*00a0*/  ISETP.NE.OR P0, PT, RZ, UR8, !P0 ;  /* 0x00000008ff007c0c */ /* 0x000fe4000c705670 */
[----:B------:R-:W-:-:S04]  /*00b0*/  ULEA.HI UR4, UR4, UR8, URZ, 0x2 ;  /* 0x0000000804047291 */ /* 0x000fc8000f8f103f */
[----:B------:R-:W-:-:S04]  /*00c0*/  ULOP3.LUT UR4, UR4, 0xfffffffc, URZ, 0xc0, !UPT ;  /* 0xfffffffc04047892 */ /* 0x000fc8000f8ec03f */
[----:B------:R-:W-:-:S03]  /*00d0*/  UIADD3 UR8, UR8, -UR4, URZ ;  /* 0x8000000408087290 */ /* 0x000fc6000fffe03f */
[----:B01----:R-:W-:Y:S09]  /*00e0*/  @P0 BRA `(.L_x_1) ;  /* 0x0000000000200947 */ /* 0x003ff20003800000 */
[----:B------:R-:W-:Y:S02]  /*00f0*/  ULDC.64 UR4, c[0x0][0x198] ;  /* 0x0000660000047ab9 */ /* 0x000fe40000000a00 */
[----:B------:R-:W-:Y:S02]  /*0100*/  UIADD3 UR6, UP0, UR4, 0xf0, URZ ;  /* 0x000000f004067890 */ /* 0x000fe4000ff1e03f */
[----:B------:R-:W-:Y:S02]  /*0110*/  UIADD3 UR4, UP1, UR4, 0x1f0, URZ ;  /* 0x000001f004047890 */ /* 0x000fe4000ff3e03f */
[----:B------:R-:W-:Y:S02]  /*0120*/  UIADD3.X UR7, URZ, UR5, URZ, UP0, !UPT ;  /* 0x000000053f077290 */ /* 0x000fe400087fe43f */
[----:B------:R-:W-:-:S07]  /*0130*/  UIADD3.X UR5, URZ, UR5, URZ, UP1, !UPT ;  /* 0x000000053f057290 */ /* 0x000fce0008ffe43f */
[----:B------:R0:W-:Y:S02]  /*0140*/  UTMACCTL.PF [UR6] ;  /* 0x00000000060079b9 */ /* 0x0001e40008040000 */
[----:B------:R0:W-:Y:S02]  /*0150*/  UTMACCTL.PF [UR4] ;  /* 0x00000000040079b9 */ /* 0x0001e40008040000 */
[----:B0-----:R-:W-:Y:S01]  /*0160*/  NOP ;  /* 0x0000000000007918 */ /* 0x001fe20000000000 */
.L_x_1:
[----:B------:R-:W-:Y:S05]  /*0170*/  BSYNC B0 ;  /* 0x0000000000007941 */ /* 0x000fea0003800000 */
.L_x_0:
[----:B------:R-:W0:Y:S01]  /*0180*/  SHFL.IDX PT, R5, R0, RZ, 0x1f ;  /* 0x00001fff00057589 */ /* 0x000e2200000e0000 */
[----:B--2---:R-:W-:Y:S01]  /*0190*/  R2UR UR15, R3 ;  /* 0x00000000030f72ca */ /* 0x004fe200000e0000 */
[----:B------:R-:W-:-:S04]  /*01a0*/  UISETP.NE.AND UP0, UPT, UR8, 0x3, UPT ;  /* 0x000000030800788c */ /* 0x000fc8000bf05270 */
[----:B------:R-:W-:-:S08]  /*01b0*/  UISETP.EQ.OR UP0, UPT, UR8, URZ, !UP0 ;  /* 0x0000003f0800728c */ /* 0x000fd0000c702670 */
[----:B------:R-:W-:Y:S02]  /*01c0*/  UIADD3 UR18, UR15, -0x1, URZ ;  /* 0xffffffff0f127890 */ /* 0x000fe4000fffe03f */
[----:B------:R-:W-:Y:S02]  /*01d0*/  UISETP.EQ.AND UP0, UPT, UR15, URZ, UP0 ;  /* 0x0000003f0f00728c */ /* 0x000fe40008702270 */
[----:B------:R-:W-:Y:S02]  /*01e0*/  UISETP.GE.U32.AND UP1, UPT, UR18, 0x2, UPT ;  /* 0x000000021200788c */ /* 0x000fe4000bf26070 */
[----:B------:R-:W-:Y:S01]  /*01f0*/  USEL UR42, URZ, 0x1, !UP0 ;  /* 0x000000013f2a7887 */ /* 0x000fe2000c000000 */
[----:B0-----:R-:W-:-:S03]  /*0200*/  ISETP.NE.AND P0, PT, R5, RZ, PT ;  /* 0x000000ff0500720c */ /* 0x001fc60003f05270 */
[----:B------:R-:W-:-:S10]  /*0210*/  USEL UR42, UR42, 0x2, UP1 ;  /* 0x000000022a2a7887 */ /* 0x000fd40008800000 */
[----:B------:R-:W-:Y:S05]  /*0220*/  @P0 BRA `(.L_x_2) ;  /* 0x0000000000480947 */ /* 0x000fea0003800000 */
[----:B------:R-:W0:Y:S01]  /*0230*/  S2UR UR9, SR_CgaCtaId ;  /* 0x00000000000979c3 */ /* 0x000e220000008800 */
[----:B------:R-:W-:Y:S01]  /*0240*/  UMOV UR4, 0x400 ;  /* 0x0000040000047882 */ /* 0x000fe20000000000 */
[----:B------:R-:W-:Y:S01]  /*0250*/  UMOV UR5, 0x1 ;  /* 0x0000000100057882 */ /* 0x000fe20000000000 */
[----:B------:R-:W-:Y:S01]  /*0260*/  UMOV UR6, 0x80 ;  /* 0x0000008000067882 */ /* 0x000fe20000000000 */
[----:B------:R-:W-:Y:S01]  /*0270*/  ELECT P0, URZ, PT ;  /* 0x00000000003f782f */ /* 0x000fe20003800000 */
[----:B------:R-:W-:-:S04]  /*0280*/  UIADD3 UR6, -UR6, 0x100000, URZ ;  /* 0x0010000006067890 */ /* 0x000fc8000fffe13f */
[----:B------:R-:W-:Y:S02]  /*0290*/  USHF.L.U32 UR7, UR6, 0xb, URZ ;  /* 0x0000000b06077899 */ /* 0x000fe4000800063f */
[----:B------:R-:W-:Y:S02]  /*02a0*/  USHF.L.U32 UR6, UR6, 0x1, URZ ;  /* 0x0000000106067899 */ /* 0x000fe4000800063f */
[----:B0-----:R-:W-:Y:S02]  /*02b0*/  ULEA UR9, UR9, UR4, 0x18 ;  /* 0x0000000409097291 */ /* 0x001fe4000f8ec03f */
[----:B------:R-:W-:-:S04]  /*02c0*/  UIADD3 UR4, -UR5, 0x100000, URZ ;  /* 0x0010000005047890 */ /* 0x000fc8000fffe13f */
[----:B------:R-:W-:Y:S02]  /*02d0*/  USHF.L.U32 UR5, UR4, 0xb, URZ ;  /* 0x0000000b04057899 */ /* 0x000fe4000800063f */
[----:B------:R-:W-:Y:S01]  /*02e0*/  USHF.L.U32 UR4, UR4, 0x1, URZ ;  /* 0x0000000104047899 */ /* 0x000fe2000800063f */
[----:B------:R-:W0:Y:S11]  /*02f0*/  FENCE.VIEW.ASYNC.S ;  /* 0x00000000000073c6 */ /* 0x000e360000000000 */
[----:B0-----:R0:W1:Y:S01]  /*0300*/  SYNCS.EXCH.64 URZ, [UR9], UR4 ;  /* 0x00000004093f75b2 */ /* 0x0010620008000100 */
[----:B------:R0:W2:Y:S01]  /*0310*/  SYNCS.EXCH.64 URZ, [UR9+0x10], UR6 ;  /* 0x00001006093f75b2 */ /* 0x0000a20008000100 */
[----:B------:R0:W3:Y:S01]  /*0320*/  SYNCS.EXCH.64 URZ, [UR9+0x8], UR4 ;  /* 0x00000804093f75b2 */ /* 0x0000e20008000100 */
[----:B------:R0:W4:Y:S01]  /*0330*/  SYNCS.EXCH.64 URZ, [UR9+0x18], UR6 ;  /* 0x00001806093f75b2 */ /* 0x0001220008000100 */
[----:B------:R-:W-:Y:S01]  /*0340*/  NOP ;  /* 0x0000000000007918 */ /* 0x000fe20000000000 */
.L_x_2:
[----:B------:R-:W5:Y:S01]  /*0350*/  SHFL.IDX PT, R5, R0, RZ, 0x1f ;  /* 0x00001fff00057589 */ /* 0x000f6200000e0000 */
[----:B------:R-:W-:Y:S01]  /*0360*/  ELECT P0, URZ, PT ;  /* 0x00000000003f782f */ /* 0x000fe20003800000 */
[----:B------:R-:W-:Y:S01]  /*0370*/  NOP ;  /* 0x0000000000007918 */ /* 0x000fe20000000000 */
[----:B------:R-:W-:Y:S01]  /*0380*/  ELECT P1, URZ, PT ;  /* 0x00000000003f782f */ /* 0x000fe20003820000 */
[----:B------:R-:W1:Y:S01]  /*0390*/  SHFL.IDX PT, R3, R0, RZ, 0x1f ;  /* 0x00001fff00037589 */ /* 0x000e6200000e0000 */
[----:B0-----:R-:W-:Y:S01]  /*03a0*/  UMOV UR4, 0x20 ;  /* 0x0000002000047882 */ /* 0x001fe20000000000 */
[----:B------:R-:W-:Y:S01]  /*03b0*/  UMOV UR12, 0x80 ;  /* 0x00000080000c7882 */ /* 0x000fe20000000000 */
[----:B------:R-:W-:Y:S01]  /*03c0*/  NOP ;  /* 0x0000000000007918 */ /* 0x000fe20000000000 */
[----:B------:R0:W0:Y:S01]  /*03d0*/  SHFL.IDX PT, R0, R2, RZ, 0x1f ;  /* 0x00001fff02007589 */ /* 0x00002200000e0000 */
[----:B------:R-:W-:Y:S01]  /*03e0*/  ULDC.64 UR50, c[0x0][0x208] ;  /* 0x0000820000327ab9 */ /* 0x000fe20000000a00 */
[----:B-----5:R-:W-:-:S02]  /*03f0*/  ISETP.NE.OR P0, PT, R5, RZ, !P0 ;  /* 0x000000ff0500720c */ /* 0x020fc40004705670 */
[----:B-1----:R-:W-:Y:S02]  /*0400*/  ISETP.NE.OR P1, PT, R3, RZ, !P1 ;  /* 0x000000ff0300720c */ /* 0x002fe40004f25670 */
[----:B------:R-:W-:-:S04]  /*0410*/  SHF.R.S32.HI R3, RZ, 0x1f, R4 ;  /* 0x0000001fff037819 */ /* 0x000fc80000011404 */
[----:B------:R-:W-:-:S05]  /*0420*/  LEA.HI R3, R3, R4, RZ, 0x7 ;  /* 0x0000000403037211 */ /* 0x000fca00078f38ff */
[----:B------:R-:W-:Y:S01]  /*0430*/  VOTEU.ALL UP0, P0 ;  /* 0x00000000003f7886 */ /* 0x000fe20000000000 */
[----:B------:R-:W-:Y:S01]  /*0440*/  LOP3.LUT R3, R3, 0xffffff80, RZ, 0xc0, !PT ;  /* 0xffffff8003037812 */ /* 0x000fe200078ec0ff */
[----:B------:R-:W-:-:S03]  /*0450*/  VOTEU.ALL UP1, P1 ;  /* 0x00000000003f7886 */ /* 0x000fc60000820000 */
[----:B------:R-:W1:Y:S01]  /*0460*/  @!UP0 S2UR UR7, SR_CgaCtaId ;  /* 0x00000000000789c3 */ /* 0x000e620000008800 */
[----:B------:R-:W-:Y:S01]  /*0470*/  @!UP0 UMOV UR6, 0x400 ;  /* 0x0000040000068882 */ /* 0x000fe20000000000 */
[----:B------:R-:W-:-:S04]  /*0480*/  @!UP0 UIADD3 UR4, -UR4, 0x100000, URZ ;  /* 0x0010000004048890 */ /* 0x000fc8000fffe13f */
[----:B------:R-:W-:Y:S02]  /*0490*/  @!UP0 USHF.L.U32 UR5, UR4, 0xb, URZ ;  /* 0x0000000b04058899 */ /* 0x000fe4000800063f */
[----:B------:R-:W-:Y:S01]  /*04a0*/  @!UP0 USHF.L.U32 UR4, UR4, 0x1, URZ ;  /* 0x0000000104048899 */ /* 0x000fe2000800063f */
[----:B------:R-:W-:Y:S01]  /*04b0*/  IMAD.IADD R3, R4, 0x1, -R3 ;  /* 0x0000000104037824 */ /* 0x000fe200078e0a03 */
[----:B------:R-:W-:Y:S01]  /*04c0*/  @!UP1 UMOV UR10, 0x400 ;  /* 0x00000400000a9882 */ /* 0x000fe20000000000 */
[----:B------:R-:W-:Y:S01]  /*04d0*/  VOTEU.ALL UP2, P1 ;  /* 0x00000000003f7886 */ /* 0x000fe20000840000 */
[----:B------:R-:W-:Y:S01]  /*04e0*/  VOTEU.ALL UP3, P1 ;  /* 0x00000000003f7886 */ /* 0x000fe20000860000 */
[----:B------:R-:W-:Y:S01]  /*04f0*/  VOTEU.ALL UP4, P1 ;  /* 0x00000000003f7886 */ /* 0x000fe20000880000 */
[----:B------:R-:W5:Y:S01]  /*0500*/  @!UP1 S2UR UR11, SR_CgaCtaId ;  /* 0x00000000000b99c3 */ /* 0x000f620000008800 */
[----:B------:R-:W-:Y:S01]  /*0510*/  VOTEU.ALL UP5, P1 ;  /* 0x00000000003f7886 */ /* 0x000fe200008a0000 */
[----:B------:R-:W-:Y:S01]  /*0520*/  ISETP.NE.AND P1, PT, RZ, UR15, PT ;  /* 0x0000000fff007c0c */ /* 0x000fe2000bf25270 */
[----:B-1----:R-:W-:-:S02]  /*0530*/  @!UP0 ULEA UR9, UR7, UR6, 0x18 ;  /* 0x0000000607098291 */ /* 0x002fc4000f8ec03f */
[----:B------:R-:W-:-:S04]  /*0540*/  @!UP1 UIADD3 UR6, -UR12, 0x100000, URZ ;  /* 0x001000000c069890 */ /* 0x000fc8000fffe13f */
[----:B------:R-:W-:Y:S02]  /*0550*/  @!UP1 USHF.L.U32 UR7, UR6, 0xb, URZ ;  /* 0x0000000b06079899 */ /* 0x000fe4000800063f */
[----:B------:R-:W-:Y:S01]  /*0560*/  @!UP1 USHF.L.U32 UR6, UR6, 0x1, URZ ;  /* 0x0000000106069899 */ /* 0x000fe2000800063f */
[----:B------:R-:W-:Y:S01]  /*0570*/  VOTEU.ALL UP0, P0 ;  /* 0x00000000003f7886 */ /* 0x000fe20000000000 */
[----:B-----5:R-:W-:Y:S01]  /*0580*/  @!UP1 ULEA UR10, UR11, UR10, 0x18 ;  /* 0x0000000a0b0a9291 */ /* 0x020fe2000f8ec03f */
[----:B------:R-:W-:Y:S01]  /*0590*/  VOTEU.ALL UP1, P0 ;  /* 0x00000000003f7886 */ /* 0x000fe20000020000 */
[----:B------:R-:W1:Y:S02]  /*05a0*/  FENCE.VIEW.ASYNC.S ;  /* 0x00000000000073c6 */ /* 0x000e640000000000 */
[----:B-1----:R-:W2:Y:S02]  /*05b0*/  @!UP0 SYNCS.EXCH.64 URZ, [UR9+0x50], UR4 ;  /* 0x00005004093f85b2 */ /* 0x002ea40008000100 */
[----:B------:R1:W2:Y:S01]  /*05c0*/  @!UP1 SYNCS.EXCH.64 URZ, [UR9+0x58], UR4 ;  /* 0x00005804093f95b2 */ /* 0x0002a20008000100 */
[----:B------:R-:W-:Y:S01]  /*05d0*/  NOP ;  /* 0x0000000000007918 */ /* 0x000fe20000000000 */
[----:B-1----:R-:W-:-:S02]  /*05e0*/  ULDC.64 UR4, c[0x0][0x598] ;  /* 0x0001660000047ab9 */ /* 0x002fc40000000a00 */
[----:B------:R-:W-:Y:S02]  /*05f0*/  ISETP.NE.U32.AND P0, PT, RZ, UR4, PT ;  /* 0x00000004ff007c0c */ /* 0x000fe4000bf05070 */
[----:B------:R1:W2:Y:S02]  /*0600*/  @!UP2 SYNCS.EXCH.64 URZ, [UR10+0x30], UR6 ;  /* 0x000030060a3fa5b2 */ /* 0x0002a40008000100 */
[----:B------:R-:W-:Y:S01]  /*0610*/  ISETP.NE.AND.EX P0, PT, RZ, UR5, PT, P0 ;  /* 0x00000005ff007c0c */ /* 0x000fe2000bf05300 */
[----:B------:R1:W2:Y:S01]  /*0620*/  @!UP3 SYNCS.EXCH.64 URZ, [UR10+0x38], UR6 ;  /* 0x000038060a3fb5b2 */ /* 0x0002a20008000100 */
[----:B------:R1:W2:Y:S01]  /*0630*/  @!UP4 SYNCS.EXCH.64 URZ, [UR10+0x40], UR6 ;  /* 0x000040060a3fc5b2 */ /* 0x0002a20008000100 */
[----:B------:R1:W2:Y:S01]  /*0640*/  @!UP5 SYNCS.EXCH.64 URZ, [UR10+0x48], UR6 ;  /* 0x000048060a3fd5b2 */ /* 0x0002a20008000100 */
[----:B------:R-:W-:Y:S01]  /*0650*/  NOP ;  /* 0x0000000000007918 */ /* 0x000fe20000000000 */
[----:B--234-:R-:W-:Y:S08]  /*0660*/  BAR.SYNC.DEFER_BLOCKING 0x0 ;  /* 0x0000000000007b1d */ /* 0x01cff00000010000 */
[----:B01----:R-:W-:Y:S05]  /*0670*/  @!P0 BRA `(.L_x_3) ;  /* 0x00000000001c8947 */ /* 0x003fea0003800000 */
[----:B------:R-:W0:Y:S02]  /*0680*/  LDC.64 R6, c[0x0][0x598] ;  /* 0x00016600ff067b82 */ /* 0x000e240000000a00 */
[----:B0-----:R-:W2:Y:S02]  /*0690*/  LDG.E.64 R6, desc[UR50][R6.64] ;  /* 0x0000003206067981 */ /* 0x001ea4000c1e1b00 */
[----:B--2---:R-:W-:-:S04]  /*06a0*/  ISETP.NE.U32.AND P0, PT, R6, RZ, PT ;  /* 0x000000ff0600720c */ /* 0x004fc80003f05070 */
[----:B------:R-:W-:-:S13]  /*06b0*/  ISETP.NE.AND.EX P0, PT, R7, RZ, PT, P0 ;  /* 0x000000ff0700720c */ /* 0x000fda0003f05300 */
[----:B------:R-:W-:Y:S05]  /*06c0*/  @!P0 BRA `(.L_x_3) ;  /* 0x0000000000088947 */ /* 0x000fea0003800000 */
[----:B------:R1:W5:Y:S01]  /*06d0*/  LD.E R23, desc[UR50][R6.64] ;  /* 0x0000003206177980 */ /* 0x000362000c101900 */
[----:B------:R-:W-:Y:S05]  /*06e0*/  BRA `(.L_x_4) ;  /* 0x0000000000247947 */ /* 0x000fea0003800000 */
.L_x_3:
[----:B------:R-:W-:Y:S02]  /*06f0*/  ULDC.64 UR4, c[0x0][0x588] ;  /* 0x0001620000047ab9 */ /* 0x000fe40000000a00 */
[----:B------:R-:W-:-:S04]  /*0700*/  ISETP.NE.U32.AND P0, PT, RZ, UR4, PT ;  /* 0x00000004ff007c0c */ /* 0x000fc8000bf05070 */
[----:B------:R-:W-:-:S13]  /*0710*/  ISETP.NE.AND.EX P0, PT, RZ, UR5, PT, P0 ;  /* 0x00000005ff007c0c */ /* 0x000fda000bf05300 */
[----:B------:R-:W-:Y:S05]  /*0720*/  @!P0 BRA `(.L_x_5) ;  /* 0x00000000000c8947 */ /* 0x000fea0003800000 */
[----:B------:R-:W0:Y:S02]  /*0730*/  LDC.64 R6, c[0x0][0x588] ;  /* 0x00016200ff067b82 */ /* 0x000e240000000a00 */
[----:B0-----:R0:W5:Y:S01]  /*0740*/  LDG.E R23, desc[UR50][R6.64] ;  /* 0x0000003206177981 */ /* 0x001162000c1e1900 */
[----:B------:R-:W-:Y:S05]  /*0750*/  BRA `(.L_x_4) ;  /* 0x0000000000087947 */ /* 0x000fea0003800000 */
.L_x_5:
[----:B------:R-:W-:Y:S02]  /*0760*/  ULDC UR4, c[0x0][0x580] ;  /* 0x0001600000047ab9 */ /* 0x000fe40000000800 */
[----:B------:R-:W-:-:S07]  /*0770*/  IMAD.U32 R23, RZ, RZ, UR4 ;  /* 0x00000004ff177e24 */ /* 0x000fce000f8e00ff */
.L_x_4:
[----:B------:R-:W-:Y:S02]  /*0780*/  ULDC.64 UR4, c[0x0][0x5a0] ;  /* 0x0001680000047ab9 */ /* 0x000fe40000000a00 */
[----:B------:R-:W-:-:S04]  /*0790*/  ISETP.NE.U32.AND P0, PT, RZ, UR4, PT ;  /* 0x00000004ff007c0c */ /* 0x000fc8000bf05070 */
[----:B------:R-:W-:-:S13]  /*07a0*/  ISETP.NE.AND.EX P0, PT, RZ, UR5, PT, P0 ;  /* 0x00000005ff007c0c */ /* 0x000fda000bf05300 */
[----:B------:R-:W-:Y:S05]  /*07b0*/  @!P0 BRA `(.L_x_6) ;  /* 0x00000000001c8947 */ /* 0x000fea0003800000 */
[----:B01----:R-:W0:Y:S02]  /*07c0*/  LDC.64 R6, c[0x0][0x5a0] ;  /* 0x00016800ff067b82 */ /* 0x003e240000000a00 */
[----:B0-----:R-:W2:Y:S02]  /*07d0*/  LDG.E.64 R6, desc[UR50][R6.64] ;  /* 0x0000003206067981 */ /* 0x001ea4000c1e1b00 */
[----:B--2---:R-:W-:-:S04]  /*07e0*/  ISETP.NE.U32.AND P0, PT, R6, RZ, PT ;  /* 0x000000ff0600720c */ /* 0x004fc80003f05070 */
[----:B------:R-:W-:-:S13]  /*07f0*/  ISETP.NE.AND.EX P0, PT, R7, RZ, PT, P0 ;  /* 0x000000ff0700720c */ /* 0x000fda0003f05300 */
[----:B------:R-:W-:Y:S05]  /*0800*/  @!P0 BRA `(.L_x_6) ;  /* 0x0000000000088947 */ /* 0x000fea0003800000 */
[----:B------:R3:W5:Y:S01]  /*0810*/  LD.E R22, desc[UR50][R6.64] ;  /* 0x0000003206167980 */ /* 0x000762000c101900 */
[----:B------:R-:W-:Y:S05]  /*0820*/  BRA `(.L_x_7) ;  /* 0x0000000000247947 */ /* 0x000fea0003800000 */
.L_x_6:
[----:B------:R-:W-:Y:S02]  /*0830*/  ULDC.64 UR4, c[0x0][0x590] ;  /* 0x0001640000047ab9 */ /* 0x000fe40000000a00 */
[----:B------:R-:W-:-:S04]  /*0840*/  ISETP.NE.U32.AND P0, PT, RZ, UR4, PT ;  /* 0x00000004ff007c0c */ /* 0x000fc8000bf05070 */
[----:B------:R-:W-:-:S13]  /*0850*/  ISETP.NE.AND.EX P0, PT, RZ, UR5, PT, P0 ;  /* 0x00000005ff007c0c */ /* 0x000fda000bf05300 */
[----:B------:R-:W-:Y:S05]  /*0860*/  @!P0 BRA `(.L_x_8) ;  /* 0x00000000000c8947 */ /* 0x000fea0003800000 */
[----:B01----:R-:W0:Y:S02]  /*0870*/  LDC.64 R6, c[0x0][0x590] ;  /* 0x00016400ff067b82 */ /* 0x003e240000000a00 */
[----:B0-----:R2:W5:Y:S01]  /*0880*/  LDG.E R22, desc[UR50][R6.64] ;  /* 0x0000003206167981 */ /* 0x001562000c1e1900 */
[----:B------:R-:W-:Y:S05]  /*0890*/  BRA `(.L_x_7) ;  /* 0x0000000000087947 */ /* 0x000fea0003800000 */
.L_x_8:
[----:B------:R-:W-:Y:S02]  /*08a0*/  ULDC UR4, c[0x0][0x584] ;  /* 0x0001610000047ab9 */ /* 0x000fe40000000800 */
[----:B------:R-:W-:-:S07]  /*08b0*/  IMAD.U32 R22, RZ, RZ, UR4 ;  /* 0x00000004ff167e24 */ /* 0x000fce000f8e00ff */
.L_x_7:
[----:B------:R-:W4:Y:S01]  /*08c0*/  S2UR UR10, SR_CTAID.Y ;  /* 0x00000000000a79c3 */ /* 0x000f220000002600 */
[----:B------:R-:W-:Y:S01]  /*08d0*/  ULDC UR5, c[0x0][0x65c] ;  /* 0x0001970000057ab9 */ /* 0x000fe20000000800 */
[----:B------:R-:W-:Y:S01]  /*08e0*/  UISETP.NE.AND UP0, UPT, UR15, 0x2, UPT ;  /* 0x000000020f00788c */ /* 0x000fe2000bf05270 */
[----:B------:R-:W-:Y:S01]  /*08f0*/  PRMT R5, RZ, 0x7610, R5 ;  /* 0x00007610ff057816 */ /* 0x000fe20000000005 */
[----:B------:R-:W-:Y:S01]  /*0900*/  UISETP.NE.AND UP2, UPT, UR5, 0x1, UPT ;  /* 0x000000010500788c */ /* 0x000fe2000bf45270 */
[----:B------:R-:W-:Y:S02]  /*0910*/  IMAD.MOV.U32 R18, RZ, RZ, -0x1 ;  /* 0xffffffffff127424 */ /* 0x000fe400078e00ff */
[----:B------:R-:W-:Y:S01]  /*0920*/  IMAD.MOV.U32 R19, RZ, RZ, -0x1 ;  /* 0xffffffffff137424 */ /* 0x000fe200078e00ff */
[----:B------:R-:W4:Y:S01]  /*0930*/  S2UR UR4, SR_CTAID.X ;  /* 0x00000000000479c3 */ /* 0x000f220000002500 */
[----:B------:R-:W-:-:S06]  /*0940*/  UP2UR UR40, UPR, URZ, 0x4 ;  /* 0x000000043f287883 */ /* 0x000fcc0008000000 */
[----:B------:R-:W-:Y:S01]  /*0950*/  @UP2 ULDC UR12, c[0x0][0x10] ;  /* 0x00000400000c2ab9 */ /* 0x000fe20000000800 */
[----:B------:R-:W-:Y:S01]  /*0960*/  @UP2 UMOV UR7, URZ ;  /* 0x0000003f00072c82 */ /* 0x000fe20008000000 */
[----:B------:R-:W-:Y:S01]  /*0970*/  @UP2 UMOV UR5, URZ ;  /* 0x0000003f00052c82 */ /* 0x000fe20008000000 */
[----:B0123--:R-:W0:Y:S01]  /*0980*/  LDC.64 R6, c[0x0][0x650] ;  /* 0x00019400ff067b82 */ /* 0x00fe220000000a00 */
[----:B----4-:R-:W-:Y:S02]  /*0990*/  @UP2 UMOV UR9, UR10 ;  /* 0x0000000a00092c82 */ /* 0x010fe40008000000 */
[----:B------:R-:W-:Y:S01]  /*09a0*/  @UP2 UMOV UR6, UR9 ;  /* 0x0000000900062c82 */ /* 0x000fe20008000000 */
[----:B------:R-:W-:Y:S01]  /*09b0*/  @!UP2 UMOV UR9, UR10 ;  /* 0x0000000a0009ac82 */ /* 0x000fe20008000000 */
[----:B------:R-:W-:-:S03]  /*09c0*/  @UP2 UIMAD.WIDE.U32 UR12, UR4, UR12, UR6 ;  /* 0x0000000c040c22a5 */ /* 0x000fc6000f8e0006 */
[----:B------:R-:W-:Y:S01]  /*09d0*/  @!UP2 ULDC UR6, c[0x0][0xc] ;  /* 0x000003000006aab9 */ /* 0x000fe20000000800 */
[----:B------:R-:W-:Y:S01]  /*09e0*/  @UP2 UIADD3 UR14, UR13, UR5, URZ ;  /* 0x000000050d0e2290 */ /* 0x000fe2000fffe03f */
[----:B------:R-:W-:Y:S02]  /*09f0*/  ULDC UR10, c[0x0][0xc] ;  /* 0x00000300000a7ab9 */ /* 0x000fe40000000800 */
[----:B------:R-:W-:Y:S01]  /*0a00*/  UMOV UR5, URZ ;  /* 0x0000003f00057c82 */ /* 0x000fe20008000000 */
[----:B------:R-:W-:Y:S01]  /*0a10*/  ULDC UR11, c[0x0][0x10] ;  /* 0x00000400000b7ab9 */ /* 0x000fe20000000800 */
[----:B------:R-:W-:Y:S02]  /*0a20*/  @!UP2 UIMAD.WIDE.U32 UR6, UR6, UR9, UR4 ;  /* 0x000000090606a2a5 */ /* 0x000fe4000f8e0004 */
[----:B------:R-:W-:Y:S01]  /*0a30*/  UIMAD.WIDE.U32 UR10, UR10, UR11, URZ ;  /* 0x0000000b0a0a72a5 */ /* 0x000fe2000f8e003f */
[----:B------:R-:W-:-:S03]  /*0a40*/  ULDC UR13, c[0x0][0x14] ;  /* 0x00000500000d7ab9 */ /* 0x000fc60000000800 */
[----:B------:R-:W-:Y:S02]  /*0a50*/  UIMAD.WIDE.U32 UR38, UR10, UR13, URZ ;  /* 0x0000000d0a2672a5 */ /* 0x000fe4000f8e003f */
[----:B------:R-:W-:Y:S01]  /*0a60*/  UIMAD UR41, UR11, UR13, URZ ;  /* 0x0000000d0b2972a4 */ /* 0x000fe2000f8e023f */
[----:B------:R-:W-:Y:S01]  /*0a70*/  @!UP2 UMOV UR12, UR6 ;  /* 0x00000006000cac82 */ /* 0x000fe20008000000 */
[----:B------:R-:W-:Y:S02]  /*0a80*/  @!UP2 UMOV UR14, UR7 ;  /* 0x00000007000eac82 */ /* 0x000fe40008000000 */
[----:B------:R-:W-:Y:S02]  /*0a90*/  UIADD3 UR41, UR39, UR41, URZ ;  /* 0x0000002927297290 */ /* 0x000fe4000fffe03f */
[----:B------:R-:W-:-:S04]  /*0aa0*/  UIADD3 UR6, UP1, UR12, UR38, URZ ;  /* 0x000000260c067290 */ /* 0x000fc8000ff3e03f */
[----:B------:R-:W-:Y:S02]  /*0ab0*/  UIADD3.X UR7, UR14, UR41, URZ, UP1, !UPT ;  /* 0x000000290e077290 */ /* 0x000fe40008ffe43f */
[----:B------:R-:W-:Y:S02]  /*0ac0*/  USEL UR6, UR6, UR12, !UP0 ;  /* 0x0000000c06067287 */ /* 0x000fe4000c000000 */
[----:B------:R-:W-:-:S04]  /*0ad0*/  USEL UR7, UR7, UR14, !UP0 ;  /* 0x0000000e07077287 */ /* 0x000fc8000c000000 */
[----:B0-----:R-:W-:Y:S01]  /*0ae0*/  ISETP.LE.U32.AND P0, PT, R6, UR6, PT ;  /* 0x0000000606007c0c */ /* 0x001fe2000bf03070 */
[----:B------:R-:W-:Y:S02]  /*0af0*/  IMAD.U32 R16, RZ, RZ, UR6 ;  /* 0x00000006ff107e24 */ /* 0x000fe4000f8e00ff */
[----:B------:R-:W-:Y:S02]  /*0b00*/  IMAD.U32 R2, RZ, RZ, UR7 ;  /* 0x00000007ff027e24 */ /* 0x000fe4000f8e00ff */
[----:B------:R-:W-:-:S03]  /*0b10*/  IMAD.U32 R17, RZ, RZ, UR7 ;  /* 0x00000007ff117e24 */ /* 0x000fc6000f8e00ff */
[----:B------:R-:W-:Y:S01]  /*0b20*/  ISETP.GE.U32.AND.EX P0, PT, R2, R7, PT, P0 ;  /* 0x000000070200720c */ /* 0x000fe20003f06100 */
[----:B------:R-:W-:-:S12]  /*0b30*/  IMAD.MOV.U32 R2, RZ, RZ, -0x1 ;  /* 0xffffffffff027424 */ /* 0x000fd800078e00ff */
[----:B------:R-:W-:Y:S05]  /*0b40*/  @P0 BRA `(.L_x_9) ;  /* 0x00000004008c0947 */ /* 0x000fea0003800000 */
[----:B------:R-:W-:Y:S01]  /*0b50*/  I2FP.F32.U32 R2, UR4 ;  /* 0x0000000400027c45 */ /* 0x000fe20008201000 */
[----:B------:R-:W-:Y:S01]  /*0b60*/  ULDC.64 UR16, c[0x0][0x628] ;  /* 0x00018a0000107ab9 */ /* 0x000fe20000000a00 */
[----:B------:R-:W-:Y:S01]  /*0b70*/  ULDC UR6, c[0x0][0x150] ;  /* 0x0000540000067ab9 */ /* 0x000fe20000000800 */
[----:B------:R-:W-:Y:S01]  /*0b80*/  ISETP.NE.U32.AND P0, PT, RZ, UR16, PT ;  /* 0x00000010ff007c0c */ /* 0x000fe2000bf05070 */
[----:B------:R-:W-:Y:S01]  /*0b90*/  ULDC UR15, c[0x0][0x630] ;  /* 0x00018c00000f7ab9 */ /* 0x000fe20000000800 */
[----:B------:R-:W-:Y:S01]  /*0ba0*/  FMUL R2, R2, UR6 ;  /* 0x0000000602027c20 */ /* 0x000fe20008400000 */
[----:B------:R-:W-:Y:S01]  /*0bb0*/  R2UR UR19, R16 ;  /* 0x00000000101372ca */ /* 0x000fe200000e0000 */
[----:B------:R-:W-:Y:S01]  /*0bc0*/  ULDC UR21, c[0x0][0x154] ;  /* 0x0000550000157ab9 */ /* 0x000fe20000000800 */
[----:B------:R-:W-:Y:S01]  /*0bd0*/  ISETP.NE.AND.EX P0, PT, RZ, UR17, PT, P0 ;  /* 0x00000011ff007c0c */ /* 0x000fe2000bf05300 */
[----:B------:R0:W1:Y:S01]  /*0be0*/  F2I.U32.TRUNC.NTZ R5, R2 ;  /* 0x0000000200057305 */ /* 0x000062000020f000 */
[----:B------:R-:W-:-:S02]  /*0bf0*/  R2UR UR20, R17 ;  /* 0x00000000111472ca */ /* 0x000fc400000e0000 */
[----:B------:R-:W-:Y:S02]  /*0c00*/  R2UR UR6, R16 ;  /* 0x00000000100672ca */ /* 0x000fe400000e0000 */
[----:B------:R-:W-:-:S07]  /*0c10*/  R2UR UR7, R17 ;  /* 0x00000000110772ca */ /* 0x000fce00000e0000 */
[----:B0-----:R-:W-:Y:S08]  /*0c20*/  @!P0 BRA `(.L_x_10) ;  /* 0x0000000000308947 */ /* 0x001ff00003800000 */
[----:B------:R-:W-:Y:S01]  /*0c30*/  R2UR UR6, R16 ;  /* 0x00000000100672ca */ /* 0x000fe200000e0000 */
[----:B------:R-:W-:Y:S01]  /*0c40*/  ULDC UR12, c[0x0][0x634] ;  /* 0x00018d00000c7ab9 */ /* 0x000fe20000000800 */
[----:B------:R-:W-:-:S11]  /*0c50*/  R2UR UR14, R17 ;  /* 0x00000000110e72ca */ /* 0x000fd600000e0000 */
[----:B------:R-:W-:-:S04]  /*0c60*/  UIADD3 UR12, UP1, UR6, UR12, URZ ;  /* 0x0000000c060c7290 */ /* 0x000fc8000ff3e03f */
[----:B------:R-:W-:-:S04]  /*0c70*/  UIADD3.X UR14, URZ, UR14, URZ, UP1, !UPT ;  /* 0x0000000e3f0e7290 */ /* 0x000fc80008ffe43f */
[----:B------:R-:W-:-:S04]  /*0c80*/  UIMAD.WIDE.U32 UR6, UR14, UR16, URZ ;  /* 0x000000100e0672a5 */ /* 0x000fc8000f8e003f */
[----:B------:R-:W-:Y:S02]  /*0c90*/  UIMAD.WIDE.U32 UR10, UP1, UR12, UR17, UR6 ;  /* 0x000000110c0a72a5 */ /* 0x000fe4000f820006 */
[----:B------:R-:W-:Y:S02]  /*0ca0*/  UIMAD.WIDE.U32 UR6, UR12, UR16, URZ ;  /* 0x000000100c0672a5 */ /* 0x000fe4000f8e003f */
[----:B------:R-:W-:Y:S02]  /*0cb0*/  UIADD3.X UR13, URZ, URZ, URZ, UP1, !UPT ;  /* 0x0000003f3f0d7290 */ /* 0x000fe40008ffe43f */
[----:B------:R-:W-:Y:S01]  /*0cc0*/  UIADD3 URZ, UP1, UR7, UR10, URZ ;  /* 0x0000000a073f7290 */ /* 0x000fe2000ff3e03f */
[----:B------:R-:W-:-:S03]  /*0cd0*/  UMOV UR12, UR11 ;  /* 0x0000000b000c7c82 */ /* 0x000fc60008000000 */
[----:B------:R-:W-:-:S12]  /*0ce0*/  UIMAD.WIDE.U32.X UR6, UR14, UR17, UR12, UP1 ;  /* 0x000000110e0672a5 */ /* 0x000fd800088e040c */
.L_x_10:
[----:B------:R-:W-:Y:S01]  /*0cf0*/  USHF.R.U64 UR5, UR6, UR15, UR7 ;  /* 0x0000000f06057299 */ /* 0x000fe20008001207 */
[----:B------:R-:W-:Y:S01]  /*0d00*/  I2FP.F32.U32 R2, UR9 ;  /* 0x0000000900027c45 */ /* 0x000fe20008201000 */
[----:B------:R-:W-:Y:S01]  /*0d10*/  USHF.R.U32.HI UR6, URZ, UR15, UR7 ;  /* 0x0000000f3f067299 */ /* 0x000fe20008011607 */
[----:B-1----:R-:W-:Y:S01]  /*0d20*/  R2UR UR14, R5 ;  /* 0x00000000050e72ca */ /* 0x002fe200000e0000 */
[----:B------:R-:W-:Y:S02]  /*0d30*/  UIADD3 UR17, UP1, URZ, -UR5, URZ ;  /* 0x800000053f117290 */ /* 0x000fe4000ff3e03f */
[----:B------:R-:W-:Y:S01]  /*0d40*/  FMUL R2, R2, UR21 ;  /* 0x0000001502027c20 */ /* 0x000fe20008400000 */
[----:B------:R-:W-:Y:S01]  /*0d50*/  ULDC.64 UR10, c[0x0][0x620] ;  /* 0x00018800000a7ab9 */ /* 0x000fe20000000a00 */
[----:B------:R-:W-:Y:S01]  /*0d60*/  UIADD3.X UR6, URZ, ~UR6, URZ, UP1, !UPT ;  /* 0x800000063f067290 */ /* 0x000fe20008ffe43f */
[----:B------:R-:W-:Y:S01]  /*0d70*/  UMOV UR12, UR19 ;  /* 0x00000013000c7c82 */ /* 0x000fe20008000000 */
[----:B------:R-:W-:-:S02]  /*0d80*/  UMOV UR13, UR20 ;  /* 0x00000014000d7c82 */ /* 0x000fc40008000000 */
[----:B------:R-:W-:Y:S01]  /*0d90*/  UIMAD UR6, UR6, UR10, URZ ;  /* 0x0000000a060672a4 */ /* 0x000fe2000f8e023f */
[----:B------:R-:W0:Y:S01]  /*0da0*/  F2I.U32.TRUNC.NTZ R2, R2 ;  /* 0x0000000200027305 */ /* 0x000e22000020f000 */
[----:B------:R-:W-:Y:S02]  /*0db0*/  UIMAD.WIDE.U32 UR12, UR17, UR10, UR12 ;  /* 0x0000000a110c72a5 */ /* 0x000fe4000f8e000c */
[----:B------:R-:W-:Y:S01]  /*0dc0*/  UIMAD UR17, UR17, UR11, UR6 ;  /* 0x0000000b111172a4 */ /* 0x000fe2000f8e0206 */
[----:B------:R-:W-:Y:S01]  /*0dd0*/  ULDC UR24, c[0x0][0x658] ;  /* 0x0001960000187ab9 */ /* 0x000fe20000000800 */
[----:B------:R-:W-:Y:S02]  /*0de0*/  UMOV UR22, 0xffffffff ;  /* 0xffffffff00167882 */ /* 0x000fe40000000000 */
[----:B------:R-:W-:Y:S01]  /*0df0*/  UIADD3 UR17, UR13, UR17, URZ ;  /* 0x000000110d117290 */ /* 0x000fe2000fffe03f */
[----:B------:R-:W-:Y:S01]  /*0e00*/  ULDC UR19, c[0x0][0x618] ;  /* 0x0001860000137ab9 */ /* 0x000fe20000000800 */
[----:B------:R-:W-:Y:S01]  /*0e10*/  ULDC.64 UR6, c[0x0][0x640] ;  /* 0x0001900000067ab9 */ /* 0x000fe20000000a00 */
[----:B------:R-:W-:Y:S01]  /*0e20*/  USHF.L.U32 UR13, UR22, UR24, URZ ;  /* 0x00000018160d7299 */ /* 0x000fe2000800063f */
[----:B------:R-:W-:Y:S01]  /*0e30*/  ISETP.NE.U32.AND P0, PT, RZ, UR6, PT ;  /* 0x00000006ff007c0c */ /* 0x000fe2000bf05070 */
[----:B------:R-:W-:-:S02]  /*0e40*/  USHF.R.U64 UR22, UR12, UR19, UR17 ;  /* 0x000000130c167299 */ /* 0x000fc40008001211 */
[----:B------:R-:W-:Y:S01]  /*0e50*/  USHF.R.U32.HI UR12, URZ, UR19, UR17 ;  /* 0x000000133f0c7299 */ /* 0x000fe20008011611 */
[----:B0-----:R-:W-:Y:S01]  /*0e60*/  R2UR UR16, R2 ;  /* 0x00000000021072ca */ /* 0x001fe200000e0000 */
[----:B------:R-:W-:Y:S01]  /*0e70*/  ULDC UR21, c[0x0][0x608] ;  /* 0x0001820000157ab9 */ /* 0x000fe20000000800 */
[----:B------:R-:W-:Y:S01]  /*0e80*/  ISETP.NE.AND.EX P0, PT, RZ, UR7, PT, P0 ;  /* 0x00000007ff007c0c */ /* 0x000fe2000bf05300 */
[----:B------:R-:W-:Y:S02]  /*0e90*/  USHF.R.U64 UR26, UR22, UR21, UR12 ;  /* 0x00000015161a7299 */ /* 0x000fe4000800120c */
[----:B------:R-:W-:Y:S01]  /*0ea0*/  USHF.R.U32.HI UR12, URZ, UR21, UR12 ;  /* 0x000000153f0c7299 */ /* 0x000fe2000801160c */
[----:B------:R-:W-:Y:S01]  /*0eb0*/  UMOV UR20, 0x1 ;  /* 0x0000000100147882 */ /* 0x000fe20000000000 */
[----:B------:R-:W-:Y:S02]  /*0ec0*/  UIADD3 UR14, -UR14, URZ, URZ ;  /* 0x0000003f0e0e7290 */ /* 0x000fe4000fffe13f */
[----:B------:R-:W-:-:S02]  /*0ed0*/  USHF.R.U64 UR27, UR26, UR24, UR12 ;  /* 0x000000181a1b7299 */ /* 0x000fc4000800120c */
[----:B------:R-:W-:Y:S01]  /*0ee0*/  USHF.L.U32 UR19, UR20, UR24, URZ ;  /* 0x0000001814137299 */ /* 0x000fe2000800063f */
[----:B------:R-:W-:Y:S01]  /*0ef0*/  ULDC UR15, c[0x0][0x144] ;  /* 0x00005100000f7ab9 */ /* 0x000fe20000000800 */
[----:B------:R-:W-:Y:S01]  /*0f00*/  ULDC UR10, c[0x0][0x600] ;  /* 0x00018000000a7ab9 */ /* 0x000fe20000000800 */
[----:B------:R-:W-:Y:S02]  /*0f10*/  ULOP3.LUT UR20, URZ, UR13, URZ, 0x33, !UPT ;  /* 0x0000000d3f147292 */ /* 0x000fe4000f8e333f */
[----:B------:R-:W-:Y:S02]  /*0f20*/  USHF.R.U32.HI UR13, URZ, UR24, UR12 ;  /* 0x000000183f0d7299 */ /* 0x000fe4000801160c */
[----:B------:R-:W-:Y:S02]  /*0f30*/  UIADD3 UR11, UR10, -0x1, URZ ;  /* 0xffffffff0a0b7890 */ /* 0x000fe4000fffe03f */
[----:B------:R-:W-:Y:S02]  /*0f40*/  UIADD3 UR23, -UR16, URZ, URZ ;  /* 0x0000003f10177290 */ /* 0x000fe4000fffe13f */
[----:B------:R-:W-:Y:S01]  /*0f50*/  UIMAD UR4, UR15, UR14, UR4 ;  /* 0x0000000e0f0472a4 */ /* 0x000fe2000f8e0204 */
[----:B------:R-:W-:Y:S01]  /*0f60*/  ULDC UR28, c[0x0][0x148] ;  /* 0x00005200001c7ab9 */ /* 0x000fe20000000800 */
[----:B------:R-:W-:Y:S01]  /*0f70*/  ULDC UR24, c[0x0][0x648] ;  /* 0x0001920000187ab9 */ /* 0x000fe20000000800 */
[----:B------:R-:W-:Y:S01]  /*0f80*/  ULDC UR25, c[0x0][0x638] ;  /* 0x00018e0000197ab9 */ /* 0x000fe20000000800 */
[----:B------:R-:W-:Y:S01]  /*0f90*/  UMOV UR12, UR27 ;  /* 0x0000001b000c7c82 */ /* 0x000fe20008000000 */
[----:B------:R-:W-:Y:S07]  /*0fa0*/  @!P0 BRA `(.L_x_11) ;  /* 0x0000000000308947 */ /* 0x000fee0003800000 */
[----:B------:R-:W-:Y:S02]  /*0fb0*/  ULDC UR16, c[0x0][0x64c] ;  /* 0x0001930000107ab9 */ /* 0x000fe40000000800 */
        /* <DEDUP_REMOVED lines=8> */
[----:B------:R-:W-:-:S07]  /*1040*/  UIMAD.WIDE.U32.X UR6, UR21, UR7, UR16, UP1 ;  /* 0x00000007150672a5 */ /* 0x000fce00088e0410 */
[----:B------:R-:W-:Y:S01]  /*1050*/  UMOV UR12, UR6 ;  /* 0x00000006000c7c82 */ /* 0x000fe20008000000 */
[----:B------:R-:W-:-:S05]  /*1060*/  UMOV UR13, UR7 ;  /* 0x00000007000d7c82 */ /* 0x000fca0008000000 */
.L_x_11:
[----:B------:R-:W-:Y:S01]  /*1070*/  UISETP.NE.AND UP1, UPT, UR40, URZ, UPT ;  /* 0x0000003f2800728c */ /* 0x000fe2000bf25270 */
[----:B------:R-:W-:Y:S01]  /*1080*/  IMAD.MOV.U32 R5, RZ, RZ, 0x1 ;  /* 0x00000001ff057424 */ /* 0x000fe200078e00ff */
[----:B------:R-:W-:Y:S01]  /*1090*/  USHF.R.U64 UR6, UR12, UR24, UR13 ;  /* 0x000000180c067299 */ /* 0x000fe2000800120d */
[----:B------:R-:W-:Y:S01]  /*10a0*/  IMAD.U32 R19, RZ, RZ, UR5 ;  /* 0x00000005ff137e24 */ /* 0x000fe2000f8e00ff */
[----:B------:R-:W-:Y:S02]  /*10b0*/  ULOP3.LUT UR20, UR26, UR20, URZ, 0xc0, !UPT ;  /* 0x000000141a147292 */ /* 0x000fe4000f8ec03f */
[----:B------:R-:W-:Y:S02]  /*10c0*/  UIADD3 UR7, -UR6, URZ, URZ ;  /* 0x0000003f06077290 */ /* 0x000fe4000fffe13f */
[----:B------:R-:W-:Y:S02]  /*10d0*/  UIMAD UR19, UR19, UR6, UR20 ;  /* 0x00000006131372a4 */ /* 0x000fe4000f8e0214 */
[----:B------:R-:W-:-:S02]  /*10e0*/  ULOP3.LUT UR11, UR22, UR11, URZ, 0xc0, !UPT ;  /* 0x0000000b160b7292 */ /* 0x000fc4000f8ec03f */
[----:B------:R-:W-:Y:S02]  /*10f0*/  @UP1 UIMAD UR4, UR28, UR23, UR9 ;  /* 0x000000171c0412a4 */ /* 0x000fe4000f8e0209 */
[----:B------:R-:W-:-:S03]  /*1100*/  UIMAD UR6, UR7, UR25, UR27 ;  /* 0x00000019070672a4 */ /* 0x000fc6000f8e021b */
[----:B------:R-:W-:Y:S01]  /*1110*/  ULDC UR7, c[0x0][0x610] ;  /* 0x0001840000077ab9 */ /* 0x000fe20000000800 */
[----:B------:R-:W-:Y:S02]  /*1120*/  UIMAD UR6, UR6, UR10, UR11 ;  /* 0x0000000a060672a4 */ /* 0x000fe4000f8e020b */
[----:B------:R-:W-:-:S04]  /*1130*/  UIMAD UR4, UR19, UR7, UR4 ;  /* 0x00000007130472a4 */ /* 0x000fc8000f8e0204 */
[----:B------:R-:W-:Y:S02]  /*1140*/  USEL UR7, UR6, UR4, !UP1 ;  /* 0x0000000406077287 */ /* 0x000fe4000c800000 */
[----:B------:R-:W-:-:S04]  /*1150*/  USEL UR4, UR4, UR6, !UP1 ;  /* 0x0000000604047287 */ /* 0x000fc8000c800000 */
[----:B------:R-:W-:Y:S02]  /*1160*/  IMAD.U32 R2, RZ, RZ, UR7 ;  /* 0x00000007ff027e24 */ /* 0x000fe4000f8e00ff */
[----:B------:R-:W-:-:S07]  /*1170*/  IMAD.U32 R18, RZ, RZ, UR4 ;  /* 0x00000004ff127e24 */ /* 0x000fce000f8e00ff */
.L_x_9:
[----:B------:R-:W-:Y:S02]  /*1180*/  ULDC UR4, c[0x0][0x28c] ;  /* 0x0000a30000047ab9 */ /* 0x000fe40000000800 */
[----:B------:R-:W-:-:S04]  /*1190*/  UIADD3 UR4, UR4, 0x3f, URZ ;  /* 0x0000003f04047890 */ /* 0x000fc8000fffe03f */
[----:B------:R-:W-:-:S04]  /*11a0*/  USHF.R.S32.HI UR5, URZ, 0x1f, UR4 ;  /* 0x0000001f3f057899 */ /* 0x000fc80008011404 */
[----:B------:R-:W-:-:S04]  /*11b0*/  ULEA.HI UR5, UR5, UR4, URZ, 0x6 ;  /* 0x0000000405057291 */ /* 0x000fc8000f8f303f */
[----:B------:R-:W-:Y:S01]  /*11c0*/  USHF.R.S32.HI UR37, URZ, 0x6, UR5 ;  /* 0x000000063f257899 */ /* 0x000fe20008011405 */
[----:B------:R-:W-:Y:S11]  /*11d0*/  @!P1 BRA `(.L_x_12) ;  /* 0x0000009400d09947 */ /* 0x000ff60003800000 */
[----:B------:R-:W-:-:S06]  /*11e0*/  UISETP.GT.U32.AND UP1, UPT, UR18, 0x1, UPT ;  /* 0x000000011200788c */ /* 0x000fcc000bf24070 */
[----:B------:R-:W-:-:S13]  /*11f0*/  PLOP3.LUT P0, PT, PT, PT, UP1, 0x80, 0x0 ;  /* 0x000000000000781c */ /* 0x000fda0003f0f018 */
[----:B------:R-:W-:Y:S05]  /*1200*/  @P0 EXIT ;  /* 0x000000000000094d */ /* 0x000fea0003800000 */
.L_x_13:
[----:B------:R-:W-:-:S08]  /*1210*/  NOP ;  /* 0x0000000000007918 */ /* 0x000fd00000000000 */
[----:B------:R-:W0:Y:S02]  /*1220*/  USETMAXREG.TRY_ALLOC.CTAPOOL UP1, 0xe8 ;  /* 0x000000e8000079c8 */ /* 0x000e240008020600 */
[----:B0-----:R-:W-:-:S13]  /*1230*/  PLOP3.LUT P0, PT, PT, PT, UP1, 0x80, 0x0 ;  /* 0x000000000000781c */ /* 0x001fda0003f0f018 */
[----:B------:R-:W-:Y:S05]  /*1240*/  @!P0 BRA `(.L_x_13) ;  /* 0xfffffffc00f08947 */ /* 0x000fea000383ffff */
[----:B------:R-:W-:-:S13]  /*1250*/  LOP3.LUT P0, RZ, R5, 0xff, RZ, 0xc0, !PT ;  /* 0x000000ff05ff7812 */ /* 0x000fda000780c0ff */
[----:B------:R-:W-:Y:S05]  /*1260*/  @!P0 EXIT ;  /* 0x000000000000894d */ /* 0x000fea0003800000 */
[----:B------:R-:W0:Y:S01]  /*1270*/  S2UR UR5, SR_CgaCtaId ;  /* 0x00000000000579c3 */ /* 0x000e220000008800 */
[----:B------:R-:W-:Y:S01]  /*1280*/  VIADD R6, R0, 0xffffffff ;  /* 0xffffffff00067836 */ /* 0x000fe20000000000 */
[----:B------:R-:W-:Y:S01]  /*1290*/  SHF.R.S32.HI R4, RZ, 0x1f, R3 ;  /* 0x0000001fff047819 */ /* 0x000fe20000011403 */
[----:B------:R-:W-:Y:S01]  /*12a0*/  UMOV UR43, 0x400 ;  /* 0x00000400002b7882 */ /* 0x000fe20000000000 */
[----:B------:R-:W-:Y:S02]  /*12b0*/  USHF.R.U32.HI UR4, URZ, 0x1, UR37 ;  /* 0x000000013f047899 */ /* 0x000fe40008011625 */
[----:B------:R-:W-:Y:S01]  /*12c0*/  R2UR UR45, R6 ;  /* 0x00000000062d72ca */ /* 0x000fe200000e0000 */
[----:B------:R-:W-:Y:S01]  /*12d0*/  ULOP3.LUT UR44, UR37, 0x1, URZ, 0xc0, !UPT ;  /* 0x00000001252c7892 */ /* 0x000fe2000f8ec03f */
[CC--:B------:R-:W-:Y:S01]  /*12e0*/  LEA.HI R0, R4.reuse, R3.reuse, RZ, 0x2 ;  /* 0x0000000304007211 */ /* 0x0c0fe200078f10ff */
[----:B------:R-:W-:Y:S01]  /*12f0*/  UISETP.LT.AND UP1, UPT, UR37, 0x1, UPT ;  /* 0x000000012500788c */ /* 0x000fe2000bf21270 */
[----:B------:R-:W-:Y:S01]  /*1300*/  LEA.HI R4, R4, R3, RZ, 0x5 ;  /* 0x0000000304047211 */ /* 0x000fe200078f28ff */
[----:B------:R-:W-:Y:S01]  /*1310*/  ULOP3.LUT UR4, UR4, 0x1, URZ, 0xc0, !UPT ;  /* 0x0000000104047892 */ /* 0x000fe2000f8ec03f */
[--C-:B------:R-:W-:Y:S01]  /*1320*/  SHF.R.S32.HI R152, RZ, 0x2, R0.reuse ;  /* 0x00000002ff987819 */ /* 0x100fe20000011400 */
[----:B------:R-:W-:Y:S01]  /*1330*/  ULDC UR6, c[0x0][0x284] ;  /* 0x0000a10000067ab9 */ /* 0x000fe20000000800 */
[----:B------:R-:W-:Y:S01]  /*1340*/  SHF.R.S32.HI R5, RZ, 0x1f, R0 ;  /* 0x0000001fff057819 */ /* 0x000fe20000011400 */
[----:B------:R-:W-:Y:S01]  /*1350*/  USEL UR44, UR44, URZ, !UP0 ;  /* 0x0000003f2c2c7287 */ /* 0x000fe2000c000000 */
[----:B------:R-:W-:Y:S01]  /*1360*/  LOP3.LUT R154, R0, 0xfffffffc, RZ, 0xc0, !PT ;  /* 0xfffffffc009a7812 */ /* 0x000fe200078ec0ff */
[----:B------:R-:W-:Y:S01]  /*1370*/  USEL UR47, UR37, 0x1, UP1 ;  /* 0x00000001252f7887 */ /* 0x000fe20008800000 */
[----:B------:R-:W-:Y:S01]  /*1380*/  LEA.HI R5, R5, R152, RZ, 0x3 ;  /* 0x0000009805057211 */ /* 0x000fe200078f18ff */
[----:B------:R-:W-:Y:S01]  /*1390*/  USHF.L.U32 UR45, UR45, 0x3, URZ ;  /* 0x000000032d2d7899 */ /* 0x000fe2000800063f */
[----:B------:R-:W-:Y:S01]  /*13a0*/  ISETP.NE.AND P0, PT, R6, RZ, PT ;  /* 0x000000ff0600720c */ /* 0x000fe20003f05270 */
[----:B------:R-:W-:Y:S01]  /*13b0*/  UISETP.EQ.U32.AND UP0, UPT, UR4, 0x1, !UP0 ;  /* 0x000000010400788c */ /* 0x000fe2000c702070 */
[----:B------:R-:W-:Y:S01]  /*13c0*/  LOP3.LUT R5, R5, 0xfffffff8, RZ, 0xc0, !PT ;  /* 0xfffffff805057812 */ /* 0x000fe200078ec0ff */
[----:B------:R-:W-:Y:S01]  /*13d0*/  IMAD.IADD R154, R3, 0x1, -R154 ;  /* 0x00000001039a7824 */ /* 0x000fe200078e0a9a */
[----:B0-----:R-:W-:Y:S01]  /*13e0*/  ULEA UR43, UR5, UR43, 0x18 ;  /* 0x0000002b052b7291 */ /* 0x001fe2000f8ec03f */
[----:B------:R-:W-:Y:S01]  /*13f0*/  IMAD.U32 R156, RZ, RZ, UR45 ;  /* 0x0000002dff9c7e24 */ /* 0x000fe2000f8e00ff */
[----:B------:R-:W-:Y:S01]  /*1400*/  SEL R166, RZ, 0x1, P0 ;  /* 0x00000001ffa67807 */ /* 0x000fe20000000000 */
[----:B------:R-:W-:Y:S01]  /*1410*/  IMAD.IADD R152, R152, 0x1, -R5 ;  /* 0x0000000198987824 */ /* 0x000fe200078e0a05 */
[----:B------:R-:W-:Y:S01]  /*1420*/  UIADD3 UR46, UR43, 0x30, URZ ;  /* 0x000000302b2e7890 */ /* 0x000fe2000fffe03f */
[----:B------:R-:W-:Y:S01]  /*1430*/  SHF.R.S32.HI R5, RZ, 0x5, R4 ;  /* 0x00000005ff057819 */ /* 0x000fe20000011404 */
[----:B------:R-:W-:Y:S01]  /*1440*/  ULOP3.LUT UR36, UR42, 0x1, URZ, 0xfc, !UPT ;  /* 0x000000012a247892 */ /* 0x000fe2000f8efc3f */
[C---:B------:R-:W-:Y:S01]  /*1450*/  LOP3.LUT R158, R156.reuse, 0x8, RZ, 0xc0, !PT ;  /* 0x000000089c9e7812 */ /* 0x040fe200078ec0ff */
[----:B------:R-:W-:Y:S01]  /*1460*/  UIADD3 UR47, -UR47, UR37, URZ ;  /* 0x000000252f2f7290 */ /* 0x000fe2000fffe13f */
[--C-:B------:R-:W-:Y:S01]  /*1470*/  SHF.R.S32.HI R153, RZ, 0x1f, R152.reuse ;  /* 0x0000001fff997819 */ /* 0x100fe20000011498 */
[C-C-:B------:R-:W-:Y:S01]  /*1480*/  IMAD R159, R5.reuse, -0x10, -R152.reuse ;  /* 0xfffffff0059f7824 */ /* 0x140fe200078e0a98 */
[----:B------:R-:W-:Y:S01]  /*1490*/  LOP3.LUT R156, R156, 0x8, RZ, 0xc, !PT ;  /* 0x000000089c9c7812 */ /* 0x000fe200078e0cff */
[----:B------:R-:W-:Y:S01]  /*14a0*/  IMAD.U32 R155, RZ, RZ, UR46 ;  /* 0x0000002eff9b7e24 */ /* 0x000fe2000f8e00ff */
[----:B------:R-:W-:Y:S01]  /*14b0*/  LOP3.LUT R158, R158, 0x18, RZ, 0x3c, !PT ;  /* 0x000000189e9e7812 */ /* 0x000fe200078e3cff */
[----:B------:R-:W-:Y:S01]  /*14c0*/  IMAD.WIDE R152, R5, 0x10, R152 ;  /* 0x0000001005987825 */ /* 0x000fe200078e0298 */
[----:B------:R-:W-:-:S03]  /*14d0*/  USEL UR48, URZ, 0x1, !UP0 ;  /* 0x000000013f307887 */ /* 0x000fc6000c000000 */
[----:B------:R-:W-:Y:S02]  /*14e0*/  VIADD R157, R155, UR45 ;  /* 0x0000002d9b9d7c36 */ /* 0x000fe40008000000 */
[----:B------:R-:W-:-:S07]  /*14f0*/  VIADD R159, R159, UR6 ;  /* 0x000000069f9f7c36 */ /* 0x000fce0008000000 */
.L_x_289:
[----:B------:R-:W-:Y:S01]  /*1500*/  SHF.L.U32 R0, R166, 0x1f, RZ ;  /* 0x0000001fa6007819 */ /* 0x000fe200000006ff */
[----:B------:R-:W-:Y:S02]  /*1510*/  ULDC UR4, c[0x0][0x28c] ;  /* 0x0000a30000047ab9 */ /* 0x000fe40000000800 */
[----:B------:R-:W-:Y:S01]  /*1520*/  ISETP.LT.AND P1, PT, RZ, UR4, PT ;  /* 0x00000004ff007c0c */ /* 0x000fe2000bf21270 */
[----:B------:R-:W0:Y:S02]  /*1530*/  SYNCS.PHASECHK.TRANS64.TRYWAIT P0, [R155+UR45], R0 ;  /* 0x000000009b0075a7 */ /* 0x000e24000800016d */
[----:B0-234-:R-:W-:Y:S10]  /*1540*/  @!P0 BRA `(.L_x_14) ;  /* 0x000000a000d08947 */ /* 0x01dff40003800000 */
.L_x_309:
[----:B------:R-:W-:Y:S05]  /*1550*/  @P1 BRA `(.L_x_15) ;  /* 0x0000000000401947 */ /* 0x000fea0003800000 */
[----:B0-----:R-:W-:Y:S01]  /*1560*/  MOV R0, 0x0 ;  /* 0x0000000000007802 */ /* 0x001fe20000000f00 */
[----:B------:R-:W-:Y:S01]  /*1570*/  ULDC.64 UR4, c[0x4][0x68] ;  /* 0x01001a0000047ab9 */ /* 0x000fe20000000a00 */
[----:B------:R-:W-:Y:S01]  /*1580*/  ULDC.64 UR6, c[0x4][0x8] ;  /* 0x0100020000067ab9 */ /* 0x000fe20000000a00 */
[----:B------:R-:W-:Y:S01]  /*1590*/  IMAD.U32 R4, RZ, RZ, UR4 ;  /* 0x00000004ff047e24 */ /* 0x000fe2000f8e00ff */
[----:B------:R0:W1:Y:S01]  /*15a0*/  LDC.64 R14, c[0x4][R0] ;  /* 0x01000000000e7b82 */ /* 0x0000620000000a00 */
[----:B------:R-:W-:Y:S01]  /*15b0*/  IMAD.U32 R5, RZ, RZ, UR5 ;  /* 0x00000005ff057e24 */ /* 0x000fe2000f8e00ff */
[----:B------:R-:W-:Y:S01]  /*15c0*/  ULDC.64 UR4, c[0x4][0x70] ;  /* 0x01001c0000047ab9 */ /* 0x000fe20000000a00 */
[----:B------:R-:W-:Y:S02]  /*15d0*/  IMAD.U32 R10, RZ, RZ, UR6 ;  /* 0x00000006ff0a7e24 */ /* 0x000fe4000f8e00ff */
[----:B------:R-:W-:Y:S02]  /*15e0*/  IMAD.U32 R6, RZ, RZ, UR4 ;  /* 0x00000004ff067e24 */ /* 0x000fe4000f8e00ff */
[----:B------:R-:W-:-:S02]  /*15f0*/  IMAD.U32 R7, RZ, RZ, UR5 ;  /* 0x00000005ff077e24 */ /* 0x000fc4000f8e00ff */
[----:B------:R-:W-:Y:S02]  /*1600*/  IMAD.U32 R11, RZ, RZ, UR7 ;  /* 0x00000007ff0b7e24 */ /* 0x000fe4000f8e00ff */
[----:B------:R-:W-:Y:S02]  /*1610*/  IMAD.MOV.U32 R8, RZ, RZ, 0x1e1 ;  /* 0x000001e1ff087424 */ /* 0x000fe400078e00ff */
[----:B------:R-:W-:Y:S02]  /*1620*/  IMAD.MOV.U32 R12, RZ, RZ, 0x1 ;  /* 0x00000001ff0c7424 */ /* 0x000fe400078e00ff */
[----:B0-----:R-:W-:-:S07]  /*1630*/  IMAD.MOV.U32 R13, RZ, RZ, RZ ;  /* 0x000000ffff0d7224 */ /* 0x001fce00078e00ff */
[----:B------:R-:W-:-:S07]  /*1640*/  LEPC R20, `(.L_x_15) ;  /* 0x000000001014794e */ /* 0x000fce0000000000 */
[----:B-1---5:R-:W-:Y:S05]  /*1650*/  CALL.ABS.NOINC R14 ;  /* 0x000000000e007343 */ /* 0x022fea0003c00000 */
.L_x_15:
[----:B0-----:R-:W-:-:S05]  /*1660*/  IMAD.U32 R0, RZ, RZ, UR36 ;  /* 0x00000024ff007e24 */ /* 0x001fca000f8e00ff */
[----:B------:R-:W-:-:S13]  /*1670*/  ISETP.NE.AND P0, PT, R0, 0x3, PT ;  /* 0x000000030000780c */ /* 0x000fda0003f05270 */
[----:B------:R-:W-:Y:S05]  /*1680*/  @!P0 BRA `(.L_x_16) ;  /* 0x0000000000048947 */ /* 0x000fea0003800000 */
[----:B------:R-:W-:Y:S01]  /*1690*/  BPT.TRAP 0x1 ;  /* 0x000000040000795c */ /* 0x000fe20000300000 */
.L_x_16:
[----:B------:R-:W-:Y:S02]  /*16a0*/  IMAD.U32 R3, RZ, RZ, UR44 ;  /* 0x0000002cff037e24 */ /* 0x000fe4000f8e00ff */
[----:B------:R-:W-:-:S03]  /*16b0*/  IMAD.U32 R0, RZ, RZ, UR48 ;  /* 0x00000030ff007e24 */ /* 0x000fc6000f8e00ff */
[----:B------:R-:W-:Y:S02]  /*16c0*/  LEA R3, R3, UR43, 0x3 ;  /* 0x0000002b03037c11 */ /* 0x000fe4000f8e18ff */
[----:B------:R-:W-:-:S04]  /*16d0*/  SHF.L.U32 R0, R0, 0x1f, RZ ;  /* 0x0000001f00007819 */ /* 0x000fc800000006ff */
[----:B------:R0:W1:Y:S01]  /*16e0*/  SYNCS.PHASECHK.TRANS64.TRYWAIT P1, [R3+URZ], R0 ;  /* 0x00000000030075a7 */ /* 0x000062000802017f */
[----:B------:R-:W-:Y:S05]  /*16f0*/  @!P0 BRA `(.L_x_17) ;  /* 0x0000000000048947 */ /* 0x000fea0003800000 */
[----:B------:R-:W-:Y:S01]  /*1700*/  BPT.TRAP 0x1 ;  /* 0x000000040000795c */ /* 0x000fe20000300000 */
.L_x_17:
[----:B------:R-:W-:-:S05]  /*1710*/  IMAD.U32 R4, RZ, RZ, UR47 ;  /* 0x0000002fff047e24 */ /* 0x000fca000f8e00ff */
[----:B------:R-:W-:Y:S01]  /*1720*/  ISETP.GE.AND P2, PT, R4, 0x1, PT ;  /* 0x000000010400780c */ /* 0x000fe20003f46270 */
[----:B-1----:R-:W-:-:S12]  /*1730*/  @P1 BRA `(.L_x_18) ;  /* 0x0000000000081947 */ /* 0x002fd80003800000 */
[----:B------:R-:W1:Y:S02]  /*1740*/  SYNCS.PHASECHK.TRANS64.TRYWAIT P1, [R3+URZ], R0 ;  /* 0x00000000030075a7 */ /* 0x000e64000802017f */
[----:B-1----:R-:W-:Y:S05]  /*1750*/  @!P1 BRA `(.L_x_19) ;  /* 0x000000a000609947 */ /* 0x002fea0003800000 */
.L_x_18:
[----:B------:R-:W-:Y:S05]  /*1760*/  WARPSYNC.ALL ;  /* 0x0000000000007948 */ /* 0x000fea0003800000 */
[----:B------:R-:W-:Y:S01]  /*1770*/  UIADD3 UR4, UR43, 0x100, URZ ;  /* 0x000001002b047890 */ /* 0x000fe2000fffe03f */
[----:B------:R-:W-:Y:S01]  /*1780*/  WARPGROUP.ARRIVE ;  /* 0x00000000000079c5 */ /* 0x000fe20000000000 */
[----:B------:R-:W-:Y:S02]  /*1790*/  UIADD3 UR5, UR43, 0x8100, URZ ;  /* 0x000081002b057890 */ /* 0x000fe4000fffe03f */
[----:B------:R-:W-:Y:S02]  /*17a0*/  USHF.R.U32.HI UR4, URZ, 0x4, UR4 ;  /* 0x000000043f047899 */ /* 0x000fe40008011604 */
[----:B------:R-:W-:-:S02]  /*17b0*/  USHF.R.U32.HI UR5, URZ, 0x4, UR5 ;  /* 0x000000043f057899 */ /* 0x000fc40008011605 */
[----:B------:R-:W-:Y:S02]  /*17c0*/  ULOP3.LUT UR4, UR4, 0x3fff, URZ, 0xc0, !UPT ;  /* 0x00003fff04047892 */ /* 0x000fe4000f8ec03f */
[----:B------:R-:W-:Y:S02]  /*17d0*/  ULOP3.LUT UR5, UR5, 0x3fff, URZ, 0xc0, !UPT ;  /* 0x00003fff05057892 */ /* 0x000fe4000f8ec03f */
[----:B------:R-:W-:Y:S02]  /*17e0*/  ULOP3.LUT UR4, UR4, 0x10000, URZ, 0xfc, !UPT ;  /* 0x0001000004047892 */ /* 0x000fe4000f8efc3f */
[----:B------:R-:W-:Y:S02]  /*17f0*/  ULOP3.LUT UR5, UR5, 0x10000, URZ, 0xfc, !UPT ;  /* 0x0001000005057892 */ /* 0x000fe4000f8efc3f */
[----:B------:R-:W-:Y:S02]  /*1800*/  ULEA UR7, UR44, UR4, 0xa ;  /* 0x000000042c077291 */ /* 0x000fe4000f8e503f */
[----:B------:R-:W-:Y:S01]  /*1810*/  ULEA UR6, UR44, UR5, 0xc ;  /* 0x000000052c067291 */ /* 0x000fe2000f8e603f */
[----:B------:R-:W-:Y:S01]  /*1820*/  UMOV UR9, 0x40000040 ;  /* 0x4000004000097882 */ /* 0x000fe20000000000 */
[----:B------:R-:W-:-:S03]  /*1830*/  UMOV UR11, 0x40000040 ;  /* 0x40000040000b7882 */ /* 0x000fc60000000000 */
[----:B------:R-:W-:Y:S02]  /*1840*/  UMOV UR8, UR7 ;  /* 0x0000000700087c82 */ /* 0x000fe40008000000 */
[----:B------:R-:W-:Y:S02]  /*1850*/  UMOV UR10, UR6 ;  /* 0x00000006000a7c82 */ /* 0x000fe40008000000 */
[----:B------:R-:W-:Y:S01]  /*1860*/  HGMMA.64x256x8.F32.TF32 R24, gdesc[UR8], RZ, !UPT, gsb0 ;  /* 0x07e00000081879f0 */ /* 0x000fe2000c0028ff */
[----:B------:R-:W-:Y:S02]  /*1870*/  UIADD3 UR8, UR7, 0x2, URZ ;  /* 0x0000000207087890 */ /* 0x000fe4000fffe03f */
[----:B------:R-:W-:Y:S01]  /*1880*/  UIADD3 UR10, UR6, 0x2, URZ ;  /* 0x00000002060a7890 */ /* 0x000fe2000fffe03f */
[----:B------:R-:W-:Y:S01]  /*1890*/  UMOV UR9, 0x40000040 ;  /* 0x4000004000097882 */ /* 0x000fe20000000000 */
[----:B------:R-:W-:Y:S01]  /*18a0*/  UMOV UR11, 0x40000040 ;  /* 0x40000040000b7882 */ /* 0x000fe20000000000 */
[----:B------:R-:W-:-:S02]  /*18b0*/  WARPGROUP.DEPBAR.LE gsb0, 0x0 ;  /* 0x00008000000079c5 */ /* 0x000fc40000010000 */
[----:B------:R-:W-:-:S15]  /*18c0*/  WARPGROUP.ARRIVE ;  /* 0x00000000000079c5 */ /* 0x000fde0000000000 */
[----:B------:R-:W-:-:S05]  /*18d0*/  NOP ;  /* 0x0000000000007918 */ /* 0x000fca0000000000 */
[----:B------:R-:W-:Y:S01]  /*18e0*/  HGMMA.64x256x8.F32.TF32 R24, gdesc[UR8], R24, gsb0 ;  /* 0x07e00000081879f0 */ /* 0x000fe20008002818 */
[----:B------:R-:W-:Y:S02]  /*18f0*/  UIADD3 UR8, UR7, 0x4, URZ ;  /* 0x0000000407087890 */ /* 0x000fe4000fffe03f */
[----:B------:R-:W-:Y:S01]  /*1900*/  UIADD3 UR10, UR6, 0x4, URZ ;  /* 0x00000004060a7890 */ /* 0x000fe2000fffe03f */
[----:B------:R-:W-:Y:S01]  /*1910*/  UMOV UR9, 0x40000040 ;  /* 0x4000004000097882 */ /* 0x000fe20000000000 */
[----:B------:R-:W-:Y:S01]  /*1920*/  UMOV UR11, 0x40000040 ;  /* 0x40000040000b7882 */ /* 0x000fe20000000000 */
[----:B------:R-:W-:Y:S02]  /*1930*/  WARPGROUP.DEPBAR.LE gsb0, 0x0 ;  /* 0x00008000000079c5 */ /* 0x000fe40000010000 */
        /* <DEDUP_REMOVED lines=42> */
[----:B------:R-:W-:Y:S03]  /*1be0*/  HGMMA.64x256x8.F32.TF32 R24, gdesc[UR8], R24, gsb0 ;  /* 0x07e00000081879f0 */ /* 0x000fe60008002818 */
[----:B------:R-:W-:Y:S02]  /*1bf0*/  WARPGROUP.DEPBAR.LE gsb0, 0x0 ;  /* 0x00008000000079c5 */ /* 0x000fe40000010000 */
[----:B------:R-:W-:Y:S05]  /*1c00*/  @!P2 BRA `(.L_x_20) ;  /* 0x0000000400a0a947 */ /* 0x000fea0003800000 */
[----:B------:R-:W-:Y:S01]  /*1c10*/  UIADD3 UR6, UR44, 0x1, URZ ;  /* 0x000000012c067890 */ /* 0x000fe2000fffe03f */
[----:B01----:R-:W-:-:S03]  /*1c20*/  IMAD.U32 R0, RZ, RZ, UR47 ;  /* 0x0000002fff007e24 */ /* 0x003fc6000f8e00ff */
[----:B------:R-:W-:-:S04]  /*1c30*/  UISETP.NE.AND UP0, UPT, UR6, 0x2, UPT ;  /* 0x000000020600788c */ /* 0x000fc8000bf05270 */
[----:B------:R-:W-:Y:S02]  /*1c40*/  USEL UR7, URZ, 0x1, UP0 ;  /* 0x000000013f077887 */ /* 0x000fe40008000000 */
[----:B------:R-:W-:Y:S02]  /*1c50*/  USEL UR6, UR6, URZ, UP0 ;  /* 0x0000003f06067287 */ /* 0x000fe40008000000 */
[----:B------:R-:W-:-:S06]  /*1c60*/  ULOP3.LUT UR7, UR48, UR7, URZ, 0x3c, !UPT ;  /* 0x0000000730077292 */ /* 0x000fcc000f8e3c3f */
[----:B------:R-:W-:Y:S01]  /*1c70*/  IMAD.U32 R5, RZ, RZ, UR7 ;  /* 0x00000007ff057e24 */ /* 0x000fe2000f8e00ff */
[----:B------:R-:W-:-:S06]  /*1c80*/  UMOV UR7, UR44 ;  /* 0x0000002c00077c82 */ /* 0x000fcc0008000000 */
.L_x_27:
[----:B01----:R-:W-:Y:S05]  /*1c90*/  @!P0 BRA `(.L_x_21) ;  /* 0x0000000000048947 */ /* 0x003fea0003800000 */
[----:B------:R-:W-:Y:S01]  /*1ca0*/  BPT.TRAP 0x1 ;  /* 0x000000040000795c */ /* 0x000fe20000300000 */
.L_x_21:
[----:B------:R-:W-:Y:S01]  /*1cb0*/  ULEA UR8, UR6, UR43, 0x3 ;  /* 0x0000002b06087291 */ /* 0x000fe2000f8e183f */
[----:B------:R-:W-:-:S08]  /*1cc0*/  SHF.L.U32 R3, R5, 0x1f, RZ ;  /* 0x0000001f05037819 */ /* 0x000fd000000006ff */
[----:B------:R0:W1:Y:S01]  /*1cd0*/  SYNCS.PHASECHK.TRANS64.TRYWAIT P1, [UR8], R3 ;  /* 0x00000003ff0075a7 */ /* 0x0000620008020148 */
[----:B------:R-:W-:Y:S05]  /*1ce0*/  @!P0 BRA `(.L_x_22) ;  /* 0x0000000000048947 */ /* 0x000fea0003800000 */
[----:B------:R-:W-:Y:S01]  /*1cf0*/  BPT.TRAP 0x1 ;  /* 0x000000040000795c */ /* 0x000fe20000300000 */
.L_x_22:
[----:B-1----:R-:W-:Y:S05]  /*1d00*/  @P1 BRA `(.L_x_23) ;  /* 0x0000000000081947 */ /* 0x002fea0003800000 */
[----:B------:R-:W1:Y:S02]  /*1d10*/  SYNCS.PHASECHK.TRANS64.TRYWAIT P1, [UR8], R3 ;  /* 0x00000003ff0075a7 */ /* 0x000e640008020148 */
[----:B-1----:R-:W-:Y:S05]  /*1d20*/  @!P1 BRA `(.L_x_24) ;  /* 0x0000009c00009947 */ /* 0x002fea0003800000 */
.L_x_23:
[----:B------:R-:W-:Y:S01]  /*1d30*/  ULEA UR13, UR6, UR4, 0xa ;  /* 0x00000004060d7291 */ /* 0x000fe2000f8e503f */
[----:B------:R-:W-:Y:S01]  /*1d40*/  WARPGROUP.ARRIVE ;  /* 0x00000000000079c5 */ /* 0x000fe20000000000 */
[----:B------:R-:W-:Y:S01]  /*1d50*/  ULEA UR12, UR6, UR5, 0xc ;  /* 0x00000005060c7291 */ /* 0x000fe2000f8e603f */
[----:B------:R-:W-:Y:S01]  /*1d60*/  UMOV UR9, 0x40000040 ;  /* 0x4000004000097882 */ /* 0x000fe20000000000 */
[----:B------:R-:W-:-:S03]  /*1d70*/  UMOV UR11, 0x40000040 ;  /* 0x40000040000b7882 */ /* 0x000fc60000000000 */
[----:B------:R-:W-:Y:S02]  /*1d80*/  UMOV UR8, UR13 ;  /* 0x0000000d00087c82 */ /* 0x000fe40008000000 */
[----:B------:R-:W-:Y:S02]  /*1d90*/  UMOV UR10, UR12 ;  /* 0x0000000c000a7c82 */ /* 0x000fe40008000000 */
[----:B------:R-:W-:Y:S01]  /*1da0*/  HGMMA.64x256x8.F32.TF32 R24, gdesc[UR8], R24, gsb0 ;  /* 0x07e00000081879f0 */ /* 0x000fe20008002818 */
        /* <DEDUP_REMOVED lines=58> */
[----:B------:R-:W-:Y:S01]  /*2150*/  BPT.TRAP 0x1 ;  /* 0x000000040000795c */ /* 0x000fe20000300000 */
.L_x_25:
[----:B------:R-:W-:Y:S02]  /*2160*/  UISETP.GT.U32.AND UP0, UPT, UR42, 0x1, UPT ;  /* 0x000000012a00788c */ /* 0x000fe4000bf04070 */
[----:B------:R-:W-:-:S04]  /*2170*/  ULEA UR8, UR7, UR43, 0x3 ;  /* 0x0000002b07087291 */ /* 0x000fc8000f8e183f */
[----:B------:R-:W-:Y:S01]  /*2180*/  UIADD3 UR8, UR8, 0x10, URZ ;  /* 0x0000001008087890 */ /* 0x000fe2000fffe03f */
[----:B------:R-:W-:-:S03]  /*2190*/  PLOP3.LUT P1, PT, PT, PT, UP0, 0x80, 0x0 ;  /* 0x000000000000781c */ /* 0x000fc60003f2f008 */
[----:B------:R-:W-:-:S09]  /*21a0*/  UPRMT UR8, URZ, 0x654, UR8 ;  /* 0x000006543f087896 */ /* 0x000fd20008000008 */
[----:B------:R-:W-:Y:S01]  /*21b0*/  SYNCS.ARRIVE.TRANS64.RED.A1T0 RZ, [UR8], RZ ;  /* 0x000000ffffff79a7 */ /* 0x000fe20008100408 */
[----:B------:R-:W-:Y:S05]  /*21c0*/  @P1 BRA `(.L_x_26) ;  /* 0x0000000000041947 */ /* 0x000fea0003800000 */
[----:B------:R-:W-:Y:S01]  /*21d0*/  BPT.TRAP 0x1 ;  /* 0x000000040000795c */ /* 0x000fe20000300000 */
.L_x_26:
[----:B------:R-:W-:Y:S01]  /*21e0*/  UIADD3 UR6, UR6, 0x1, URZ ;  /* 0x0000000106067890 */ /* 0x000fe2000fffe03f */
[C---:B------:R-:W-:Y:S01]  /*21f0*/  ISETP.GT.AND P1, PT, R0.reuse, 0x1, PT ;  /* 0x000000010000780c */ /* 0x040fe20003f24270 */
[----:B------:R-:W-:Y:S01]  /*2200*/  UIADD3 UR7, UR7, 0x1, URZ ;  /* 0x0000000107077890 */ /* 0x000fe2000fffe03f */
[----:B------:R-:W-:Y:S01]  /*2210*/  VIADD R0, R0, 0xffffffff ;  /* 0xffffffff00007836 */ /* 0x000fe20000000000 */
[----:B------:R-:W-:Y:S02]  /*2220*/  UISETP.NE.AND UP0, UPT, UR6, 0x2, UPT ;  /* 0x000000020600788c */ /* 0x000fe4000bf05270 */
[----:B------:R-:W-:Y:S02]  /*2230*/  UISETP.NE.AND UP1, UPT, UR7, 0x2, UPT ;  /* 0x000000020700788c */ /* 0x000fe4000bf25270 */
[----:B------:R-:W-:Y:S02]  /*2240*/  USEL UR8, URZ, 0x1, UP0 ;  /* 0x000000013f087887 */ /* 0x000fe40008000000 */
[----:B------:R-:W-:-:S02]  /*2250*/  USEL UR6, UR6, URZ, UP0 ;  /* 0x0000003f06067287 */ /* 0x000fc40008000000 */
[----:B------:R-:W-:Y:S02]  /*2260*/  USEL UR7, UR7, URZ, UP1 ;  /* 0x0000003f07077287 */ /* 0x000fe40008800000 */
[----:B------:R-:W-:Y:S01]  /*2270*/  LOP3.LUT R5, R5, UR8, RZ, 0x3c, !PT ;  /* 0x0000000805057c12 */ /* 0x000fe2000f8e3cff */
[----:B------:R-:W-:Y:S09]  /*2280*/  @P1 BRA `(.L_x_27) ;  /* 0xfffffff800801947 */ /* 0x000ff2000383ffff */
.L_x_20:
[----:B------:R-:W-:Y:S01]  /*2290*/  ULDC UR6, c[0x0][0x28c] ;  /* 0x0000a30000067ab9 */ /* 0x000fe20000000800 */
[----:B------:R2:W-:Y:S01]  /*22a0*/  SYNCS.ARRIVE.TRANS64.A1T0 RZ, [R156+UR46], RZ ;  /* 0x000000ff9cff79a7 */ /* 0x0005e2000810002e */
[----:B------:R-:W-:-:S06]  /*22b0*/  UISETP.GE.AND UP0, UPT, UR6, 0x1, UPT ;  /* 0x000000010600788c */ /* 0x000fcc000bf06270 */
[----:B------:R-:W-:-:S13]  /*22c0*/  PLOP3.LUT P1, PT, PT, PT, UP0, 0x80, 0x0 ;  /* 0x000000000000781c */ /* 0x000fda0003f2f008 */
[----:B--2---:R-:W-:Y:S05]  /*22d0*/  @!P1 BRA `(.L_x_28) ;  /* 0x0000000000309947 */ /* 0x004fea0003800000 */
[----:B------:R-:W-:Y:S05]  /*22e0*/  @!P0 BRA `(.L_x_29) ;  /* 0x0000000000048947 */ /* 0x000fea0003800000 */
[----:B------:R-:W-:Y:S01]  /*22f0*/  BPT.TRAP 0x1 ;  /* 0x000000040000795c */ /* 0x000fe20000300000 */
.L_x_29:
[----:B------:R-:W-:Y:S02]  /*2300*/  UIADD3 UR4, UR47, UR44, URZ ;  /* 0x0000002c2f047290 */ /* 0x000fe4000fffe03f */
[----:B------:R-:W-:Y:S02]  /*2310*/  UISETP.GT.U32.AND UP0, UPT, UR42, 0x1, UPT ;  /* 0x000000012a00788c */ /* 0x000fe4000bf04070 */
[----:B------:R-:W-:-:S04]  /*2320*/  USHF.L.U32 UR4, UR4, 0x3, URZ ;  /* 0x0000000304047899 */ /* 0x000fc8000800063f */
[----:B------:R-:W-:Y:S01]  /*2330*/  ULOP3.LUT UR4, UR4, 0x8, URZ, 0xc0, !UPT ;  /* 0x0000000804047892 */ /* 0x000fe2000f8ec03f */
[----:B------:R-:W-:-:S03]  /*2340*/  PLOP3.LUT P0, PT, PT, PT, UP0, 0x80, 0x0 ;  /* 0x000000000000781c */ /* 0x000fc60003f0f008 */
[----:B------:R-:W-:-:S04]  /*2350*/  UIADD3 UR4, UR43, 0x10, UR4 ;  /* 0x000000102b047890 */ /* 0x000fc8000fffe004 */
[----:B------:R-:W-:-:S09]  /*2360*/  UPRMT UR4, URZ, 0x654, UR4 ;  /* 0x000006543f047896 */ /* 0x000fd20008000004 */
[----:B------:R-:W-:Y:S01]  /*2370*/  SYNCS.ARRIVE.TRANS64.RED.A1T0 RZ, [UR4], RZ ;  /* 0x000000ffffff79a7 */ /* 0x000fe20008100404 */
[----:B------:R-:W-:Y:S05]  /*2380*/  @P0 BRA `(.L_x_28) ;  /* 0x0000000000040947 */ /* 0x000fea0003800000 */
[----:B------:R-:W-:Y:S01]  /*2390*/  BPT.TRAP 0x1 ;  /* 0x000000040000795c */ /* 0x000fe20000300000 */
.L_x_28:
[----:B01----:R-:W-:Y:S01]  /*23a0*/  SHF.L.U32 R0, R166, 0x1f, RZ ;  /* 0x0000001fa6007819 */ /* 0x003fe200000006ff */
[----:B------:R-:W-:Y:S01]  /*23b0*/  ULEA UR7, UR37, UR44, 0x1 ;  /* 0x0000002c25077291 */ /* 0x000fe2000f8e083f */
[----:B------:R-:W0:Y:S01]  /*23c0*/  LDC R7, c[0x0][0x288] ;  /* 0x0000a200ff077b82 */ /* 0x000e220000000800 */
[----:B------:R-:W-:Y:S01]  /*23d0*/  UIADD3 UR4, UR6, 0x7e, URZ ;  /* 0x0000007e06047890 */ /* 0x000fe2000fffe03f */
[----:B------:R-:W-:Y:S01]  /*23e0*/  IMAD.SHL.U32 R12, R154, 0x2, RZ ;  /* 0x000000029a0c7824 */ /* 0x000fe200078e00ff */
[----:B------:R-:W-:Y:S02]  /*23f0*/  USHF.R.U32.HI UR5, URZ, 0x1, UR7 ;  /* 0x000000013f057899 */ /* 0x000fe40008011607 */
[----:B------:R-:W-:Y:S02]  /*2400*/  UISETP.GT.U32.AND UP0, UPT, UR7, 0x1, UPT ;  /* 0x000000010700788c */ /* 0x000fe4000bf04070 */
[----:B------:R-:W-:Y:S01]  /*2410*/  ULOP3.LUT UR5, UR5, 0x1, URZ, 0xc0, !UPT ;  /* 0x0000000105057892 */ /* 0x000fe2000f8ec03f */
[----:B------:R-:W1:Y:S01]  /*2420*/  SYNCS.PHASECHK.TRANS64.TRYWAIT P0, [R155+UR45+0x10], R0 ;  /* 0x000010009b0075a7 */ /* 0x000e62000800016d */
[----:B------:R-:W-:Y:S01]  /*2430*/  UISETP.LT.U32.AND UP0, UPT, UR4, 0x7f, UP0 ;  /* 0x0000007f0400788c */ /* 0x000fe20008701070 */
[----:B------:R-:W-:Y:S01]  /*2440*/  SHF.R.S32.HI R13, RZ, 0x1f, R12 ;  /* 0x0000001fff0d7819 */ /* 0x000fe2000001140c */
[----:B------:R-:W-:-:S02]  /*2450*/  UISETP.NE.U32.AND UP1, UPT, UR5, 0x1, UPT ;  /* 0x000000010500788c */ /* 0x000fc4000bf25070 */
[----:B------:R-:W-:Y:S02]  /*2460*/  USEL UR5, URZ, 0x1, !UP0 ;  /* 0x000000013f057887 */ /* 0x000fe4000c000000 */
[----:B------:R-:W-:-:S04]  /*2470*/  UISETP.GT.U32.AND UP1, UPT, UR4, 0x7e, !UP1 ;  /* 0x0000007e0400788c */ /* 0x000fc8000cf24070 */
[----:B------:R-:W-:-:S04]  /*2480*/  USEL UR4, URZ, 0x1, !UP1 ;  /* 0x000000013f047887 */ /* 0x000fc8000c800000 */
[----:B------:R-:W-:Y:S01]  /*2490*/  ULOP3.LUT UR48, UR4, UR48, UR5, 0x96, !UPT ;  /* 0x0000003004307292 */ /* 0x000fe2000f8e9605 */
[----:B01----:R-:W-:Y:S11]  /*24a0*/  @!P0 BRA `(.L_x_30) ;  /* 0x0000009400388947 */ /* 0x003ff60003800000 */
.L_x_310:
[----:B------:R-:W-:Y:S01]  /*24b0*/  IMAD.SHL.U32 R6, R18, 0x40, RZ ;  /* 0x0000004012067824 */ /* 0x000fe200078e00ff */
[----:B------:R-:W-:Y:S01]  /*24c0*/  ULDC UR6, c[0x0][0x284] ;  /* 0x0000a10000067ab9 */ /* 0x000fe20000000800 */
[----:B------:R-:W-:Y:S01]  /*24d0*/  IMAD.SHL.U32 R14, R2, 0x100, RZ ;  /* 0x00000100020e7824 */ /* 0x000fe200078e00ff */
[----:B------:R-:W-:Y:S01]  /*24e0*/  SHF.R.S32.HI R161, RZ, 0x1f, R19 ;  /* 0x0000001fffa17819 */ /* 0x000fe20000011413 */
[----:B------:R-:W-:Y:S01]  /*24f0*/  ULDC.64 UR4, c[0x0][0x5d0] ;  /* 0x0001740000047ab9 */ /* 0x000fe20000000a00 */
[----:B------:R-:W-:Y:S01]  /*2500*/  ISETP.GE.AND P0, PT, R6, UR6, PT ;  /* 0x0000000606007c0c */ /* 0x000fe2000bf06270 */
[----:B------:R-:W-:Y:S01]  /*2510*/  IMAD.WIDE.U32 R2, R19, UR4, R12 ;  /* 0x0000000413027c25 */ /* 0x000fe2000f8e000c */
[----:B------:R-:W-:Y:S01]  /*2520*/  SHF.R.S32.HI R15, RZ, 0x1f, R14 ;  /* 0x0000001fff0f7819 */ /* 0x000fe2000001140e */
[----:B------:R-:W-:Y:S01]  /*2530*/  ULOP3.LUT UR44, UR44, 0x1, URZ, 0xc0, !UPT ;  /* 0x000000012c2c7892 */ /* 0x000fe2000f8ec03f */
[C---:B------:R-:W-:Y:S01]  /*2540*/  ISETP.GE.OR P0, PT, R14.reuse, R7, P0 ;  /* 0x000000070e00720c */ /* 0x040fe20000706670 */
[----:B0-----:R-:W-:Y:S01]  /*2550*/  IMAD R0, R161, UR4, RZ ;  /* 0x00000004a1007c24 */ /* 0x001fe2000f8e02ff */
[----:B------:R-:W-:-:S03]  /*2560*/  IADD3 R4, P1, R14, R2, RZ ;  /* 0x000000020e047210 */ /* 0x000fc60007f3e0ff */
[----:B------:R-:W-:-:S05]  /*2570*/  IMAD R5, R19, UR5, R0 ;  /* 0x0000000513057c24 */ /* 0x000fca000f8e0200 */
[----:B------:R-:W-:-:S03]  /*2580*/  IADD3.X R5, R15, R3, R5, P1, !PT ;  /* 0x000000030f057210 */ /* 0x000fc60000ffe405 */
[----:B------:R-:W-:Y:S05]  /*2590*/  @P0 BRA `(.L_x_31) ;  /* 0x0000007c000c0947 */ /* 0x000fea0003800000 */
[----:B------:R-:W0:Y:S01]  /*25a0*/  LDC.64 R10, c[0x0][0x5c8] ;  /* 0x00017200ff0a7b82 */ /* 0x000e220000000a00 */
[----:B-----5:R-:W-:Y:S01]  /*25b0*/  FSETP.NEU.AND P0, PT, R22, RZ, PT ;  /* 0x000000ff1600720b */ /* 0x020fe20003f0d000 */
[----:B------:R-:W-:Y:S01]  /*25c0*/  IMAD R3, R154, -0x2, R7 ;  /* 0xfffffffe9a037824 */ /* 0x000fe200078e0207 */
[----:B------:R-:W-:Y:S01]  /*25d0*/  BSSY B0, `(.L_x_31) ;  /* 0x00007bf000007945 */ /* 0x000fe20003800000 */
[----:B------:R-:W-:-:S04]  /*25e0*/  IMAD.WIDE R168, R18, 0x40, R152 ;  /* 0x0000004012a87825 */ /* 0x000fc800078e0298 */
[----:B------:R-:W-:Y:S02]  /*25f0*/  IMAD.IADD R0, R3, 0x1, -R14 ;  /* 0x0000000103007824 */ /* 0x000fe400078e0a0e */
[----:B------:R-:W-:-:S03]  /*2600*/  IMAD.IADD R2, R159, 0x1, -R6 ;  /* 0x000000019f027824 */ /* 0x000fc600078e0a06 */
[----:B------:R-:W-:-:S04]  /*2610*/  ISETP.GT.AND P2, PT, R0, RZ, PT ;  /* 0x000000ff0000720c */ /* 0x000fc80003f44270 */
[----:B------:R-:W-:Y:S01]  /*2620*/  ISETP.GT.AND P4, PT, R2, RZ, P2 ;  /* 0x000000ff0200720c */ /* 0x000fe20001784270 */
[-C--:B0-----:R-:W-:Y:S02]  /*2630*/  IMAD R3, R169, R10.reuse, RZ ;  /* 0x0000000aa9037224 */ /* 0x081fe400078e02ff */
[----:B------:R-:W-:-:S04]  /*2640*/  IMAD.WIDE.U32 R170, R168, R10, R4 ;  /* 0x0000000aa8aa7225 */ /* 0x000fc800078e0004 */
[----:B------:R-:W-:-:S04]  /*2650*/  IMAD R3, R168, R11, R3 ;  /* 0x0000000ba8037224 */ /* 0x000fc800078e0203 */
[----:B------:R-:W-:Y:S01]  /*2660*/  IMAD.IADD R175, R171, 0x1, R3 ;  /* 0x00000001abaf7824 */ /* 0x000fe200078e0203 */
[----:B------:R-:W-:Y:S06]  /*2670*/  @!P0 BRA `(.L_x_32) ;  /* 0x0000005400988947 */ /* 0x000fec0003800000 */
[----:B------:R-:W0:Y:S01]  /*2680*/  LDC.64 R20, c[0x0][0x5b8] ;  /* 0x00016e00ff147b82 */ /* 0x000e220000000a00 */
[----:B------:R-:W-:-:S07]  /*2690*/  ULDC.64 UR4, c[0x0][0x5c0] ;  /* 0x0001700000047ab9 */ /* 0x000fce0000000a00 */
[----:B------:R-:W1:Y:S08]  /*26a0*/  LDC.64 R172, c[0x0][0x5b0] ;  /* 0x00016c00ffac7b82 */ /* 0x000e700000000a00 */
[----:B------:R-:W2:Y:S01]  /*26b0*/  LDC.64 R8, c[0x0][0x5a8] ;  /* 0x00016a00ff087b82 */ /* 0x000ea20000000a00 */
[-C--:B0-----:R-:W-:Y:S02]  /*26c0*/  IMAD R6, R161, R20.reuse, RZ ;  /* 0x00000014a1067224 */ /* 0x081fe400078e02ff */
[----:B------:R-:W-:-:S04]  /*26d0*/  IMAD.WIDE.U32 R4, R19, R20, R12 ;  /* 0x0000001413047225 */ /* 0x000fc800078e000c */
[----:B------:R-:W-:Y:S01]  /*26e0*/  IMAD R167, R19, R21, R6 ;  /* 0x0000001513a77224 */ /* 0x000fe200078e0206 */
[----:B------:R-:W-:Y:S01]  /*26f0*/  IADD3 R160, P0, R14, R4, RZ ;  /* 0x000000040ea07210 */ /* 0x000fe20007f1e0ff */
[----:B-1----:R-:W-:-:S03]  /*2700*/  IMAD R3, R169, R172, RZ ;  /* 0x000000aca9037224 */ /* 0x002fc600078e02ff */
[----:B------:R-:W-:Y:S01]  /*2710*/  IADD3.X R161, R15, R5, R167, P0, !PT ;  /* 0x000000050fa17210 */ /* 0x000fe200007fe4a7 */
[C---:B------:R-:W-:Y:S02]  /*2720*/  IMAD R169, R168.reuse, R173, R3 ;  /* 0x000000ada8a97224 */ /* 0x040fe400078e0203 */
[----:B------:R-:W-:-:S04]  /*2730*/  IMAD.WIDE.U32 R4, R168, R172, R160 ;  /* 0x000000aca8047225 */ /* 0x000fc800078e00a0 */
[----:B------:R-:W-:Y:S01]  /*2740*/  IMAD.IADD R3, R5, 0x1, R169 ;  /* 0x0000000105037824 */ /* 0x000fe200078e02a9 */
[----:B--2---:R-:W-:-:S04]  /*2750*/  LEA R6, P0, R4, R8, 0x2 ;  /* 0x0000000804067211 */ /* 0x004fc800078010ff */
[----:B------:R-:W-:-:S05]  /*2760*/  LEA.HI.X R7, R4, R9, R3, 0x2, P0 ;  /* 0x0000000904077211 */ /* 0x000fca00000f1403 */
[----:B------:R0:W2:Y:S01]  /*2770*/  @P4 LDG.E.LTC128B R3, desc[UR50][R6.64] ;  /* 0x0000003206034981 */ /* 0x0000a2000c1e1920 */
[----:B------:R-:W-:Y:S01]  /*2780*/  IMAD.WIDE.U32 R4, R168, R172, R14 ;  /* 0x000000aca8047225 */ /* 0x000fe200078e000e */
[C---:B------:R-:W-:Y:S01]  /*2790*/  SHF.L.U64.HI R165, R172.reuse, 0x3, R173 ;  /* 0x00000003aca57819 */ /* 0x040fe200000102ad */
[----:B------:R-:W-:Y:S02]  /*27a0*/  BSSY B1, `(.L_x_33) ;  /* 0x0000014000017945 */ /* 0x000fe40003800000 */
[----:B------:R-:W-:Y:S01]  /*27b0*/  IMAD.SHL.U32 R164, R172, 0x8, RZ ;  /* 0x00000008aca47824 */ /* 0x000fe200078e00ff */
[----:B------:R-:W-:Y:S02]  /*27c0*/  IADD3 R162, P0, R12, R4, RZ ;  /* 0x000000040ca27210 */ /* 0x000fe40007f1e0ff */
[----:B------:R-:W-:Y:S01]  /*27d0*/  LEA R4, P1, R170, UR4, 0x2 ;  /* 0x00000004aa047c11 */ /* 0x000fe2000f8210ff */
[----:B------:R-:W-:Y:S01]  /*27e0*/  IMAD.WIDE.U32 R164, R168, R172, R164 ;  /* 0x000000aca8a47225 */ /* 0x000fe200078e00a4 */
[----:B------:R-:W-:-:S02]  /*27f0*/  IADD3.X R163, R13, R169, R5, P0, !PT ;  /* 0x000000a90da37210 */ /* 0x000fc400007fe405 */
[----:B------:R-:W-:Y:S02]  /*2800*/  LEA.HI.X R5, R170, UR5, R175, 0x2, P1 ;  /* 0x00000005aa057c11 */ /* 0x000fe400088f14af */
[----:B------:R-:W-:Y:S01]  /*2810*/  ISETP.GT.AND P0, PT, R0, 0x1, PT ;  /* 0x000000010000780c */ /* 0x000fe20003f04270 */
[----:B------:R-:W-:-:S03]  /*2820*/  IMAD.WIDE.U32 R162, R19, R20, R162 ;  /* 0x0000001413a27225 */ /* 0x000fc600078e00a2 */
[----:B------:R-:W-:Y:S01]  /*2830*/  ISETP.GT.AND P1, PT, R2, RZ, P0 ;  /* 0x000000ff0200720c */ /* 0x000fe20000724270 */
[----:B0-----:R-:W-:Y:S01]  /*2840*/  IMAD.IADD R7, R167, 0x1, R163 ;  /* 0x00000001a7077824 */ /* 0x001fe200078e02a3 */
[----:B------:R-:W-:-:S04]  /*2850*/  LEA R6, P3, R162, R8, 0x2 ;  /* 0x00000008a2067211 */ /* 0x000fc800078610ff */
[----:B------:R-:W-:Y:S02]  /*2860*/  LEA.HI.X R7, R162, R9, R7, 0x2, P3 ;  /* 0x00000009a2077211 */ /* 0x000fe400018f1407 */
[----:B--2---:R-:W-:-:S05]  /*2870*/  LOP3.LUT R21, R3, 0xffffe000, RZ, 0xc0, !PT ;  /* 0xffffe00003157812 */ /* 0x004fca00078ec0ff */
[----:B------:R-:W-:-:S04]  /*2880*/  FMUL R21, R21, R22 ;  /* 0x0000001615157220 */ /* 0x000fc80000400000 */
[----:B------:R-:W-:-:S05]  /*2890*/  FFMA R21, R24, R23, R21 ;  /* 0x0000001718157223 */ /* 0x000fca0000000015 */
[----:B------:R-:W-:-:S05]  /*28a0*/  F2FP.TF32.F32.PACK_B R21, R21 ;  /* 0x00000015ff15723e */ /* 0x000fca00024050ff */
[----:B------:R0:W-:Y:S01]  /*28b0*/  @P4 STG.E desc[UR50][R4.64], R21 ;  /* 0x0000001504004986 */ /* 0x0001e2000c101932 */
[----:B------:R-:W-:Y:S05]  /*28c0*/  @!P1 BRA `(.L_x_34) ;  /* 0x0000000000049947 */ /* 0x000fea0003800000 */
[----:B------:R1:W5:Y:S02]  /*28d0*/  LDG.E.LTC128B R3, desc[UR50][R6.64+0x4] ;  /* 0x0000043206037981 */ /* 0x000364000c1e1920 */
.L_x_34:
[----:B------:R-:W-:Y:S05]  /*28e0*/  BSYNC B1 ;  /* 0x0000000000017941 */ /* 0x000fea0003800000 */
.L_x_33:
[----:B0----5:R-:W-:Y:S01]  /*28f0*/  LOP3.LUT R21, R3, 0xffffe000, RZ, 0xc0, !PT ;  /* 0xffffe00003157812 */ /* 0x021fe200078ec0ff */
[----:B------:R-:W-:Y:S01]  /*2900*/  IMAD.IADD R169, R169, 0x1, R165 ;  /* 0x00000001a9a97824 */ /* 0x000fe200078e02a5 */
[----:B------:R-:W-:Y:S02]  /*2910*/  IADD3 R160, P3, R160, R164, RZ ;  /* 0x000000a4a0a07210 */ /* 0x000fe40007f7e0ff */
[----:B------:R-:W-:Y:S01]  /*2920*/  ISETP.GT.AND P2, PT, R2, 0x8, P2 ;  /* 0x000000080200780c */ /* 0x000fe20001744270 */
[----:B------:R-:W-:Y:S02]  /*2930*/  FMUL R18, R21, R22 ;  /* 0x0000001615127220 */ /* 0x000fe40000400000 */
[----:B------:R-:W-:Y:S01]  /*2940*/  IMAD.X R161, R169, 0x1, R161, P3 ;  /* 0x00000001a9a17824 */ /* 0x000fe200018e06a1 */
[----:B------:R-:W-:Y:S01]  /*2950*/  LEA R24, P3, R160, R8, 0x2 ;  /* 0x00000008a0187211 */ /* 0x000fe200078610ff */
[----:B------:R-:W-:Y:S01]  /*2960*/  FFMA R163, R25, R23, R18 ;  /* 0x0000001719a37223 */ /* 0x000fe20000000012 */
[----:B------:R-:W-:-:S02]  /*2970*/  IMAD.MOV.U32 R18, RZ, RZ, R3 ;  /* 0x000000ffff127224 */ /* 0x000fc400078e0003 */
[----:B------:R-:W-:Y:S02]  /*2980*/  LEA.HI.X R25, R160, R9, R161, 0x2, P3 ;  /* 0x00000009a0197211 */ /* 0x000fe400018f14a1 */
[----:B------:R-:W-:-:S05]  /*2990*/  F2FP.TF32.F32.PACK_B R163, R163 ;  /* 0x000000a3ffa3723e */ /* 0x000fca00024050ff */
[----:B------:R0:W-:Y:S04]  /*29a0*/  @P1 STG.E desc[UR50][R4.64+0x4], R163 ;  /* 0x000004a304001986 */ /* 0x0001e8000c101932 */
[----:B------:R-:W2:Y:S01]  /*29b0*/  @P2 LDG.E.LTC128B R18, desc[UR50][R24.64] ;  /* 0x0000003218122981 */ /* 0x000ea2000c1e1920 */
[----:B------:R-:W-:Y:S01]  /*29c0*/  IADD3 R12, P1, P3, R12, R164, R14 ;  /* 0x000000a40c0c7210 */ /* 0x000fe20007b3e00e */
[----:B------:R-:W-:Y:S01]  /*29d0*/  BSSY B1, `(.L_x_35) ;  /* 0x0000011000017945 */ /* 0x000fe20003800000 */
[C---:B------:R-:W-:Y:S02]  /*29e0*/  SHF.L.U64.HI R11, R10.reuse, 0x5, R11 ;  /* 0x000000050a0b7819 */ /* 0x040fe4000001020b */
[----:B------:R-:W-:Y:S02]  /*29f0*/  IADD3.X R13, R13, R169, R15, P1, P3 ;  /* 0x000000a90d0d7210 */ /* 0x000fe40000fe640f */
[----:B------:R-:W-:-:S02]  /*2a00*/  LEA R10, P1, R10, R4, 0x5 ;  /* 0x000000040a0a7211 */ /* 0x000fc400078228ff */
[----:B------:R-:W-:Y:S01]  /*2a10*/  ISETP.GT.AND P0, PT, R2, 0x8, P0 ;  /* 0x000000080200780c */ /* 0x000fe20000704270 */
[----:B------:R-:W-:-:S04]  /*2a20*/  IMAD.WIDE.U32 R20, R19, R20, R12 ;  /* 0x0000001413147225 */ /* 0x000fc800078e000c */
[----:B------:R-:W-:Y:S01]  /*2a30*/  IMAD.X R11, R11, 0x1, R5, P1 ;  /* 0x000000010b0b7824 */ /* 0x000fe200008e0605 */
[----:B------:R-:W-:Y:S02]  /*2a40*/  LEA R8, P3, R20, R8, 0x2 ;  /* 0x0000000814087211 */ /* 0x000fe400078610ff */
[----:B--2---:R-:W-:-:S05]  /*2a50*/  LOP3.LUT R3, R18, 0xffffe000, RZ, 0xc0, !PT ;  /* 0xffffe00012037812 */ /* 0x004fca00078ec0ff */
[----:B------:R-:W-:-:S04]  /*2a60*/  FMUL R3, R3, R22 ;  /* 0x0000001603037220 */ /* 0x000fc80000400000 */
[----:B------:R-:W-:Y:S01]  /*2a70*/  FFMA R13, R26, R23, R3 ;  /* 0x000000171a0d7223 */ /* 0x000fe20000000003 */
[----:B------:R-:W-:-:S04]  /*2a80*/  IMAD.IADD R3, R167, 0x1, R21 ;  /* 0x00000001a7037824 */ /* 0x000fc800078e0215 */
[----:B------:R-:W-:Y:S02]  /*2a90*/  F2FP.TF32.F32.PACK_B R13, R13 ;  /* 0x0000000dff0d723e */ /* 0x000fe400024050ff */
[----:B------:R-:W-:-:S03]  /*2aa0*/  LEA.HI.X R9, R20, R9, R3, 0x2, P3 ;  /* 0x0000000914097211 */ /* 0x000fc600018f1403 */
[----:B------:R0:W-:Y:S01]  /*2ab0*/  @P2 STG.E desc[UR50][R10.64], R13 ;  /* 0x0000000d0a002986 */ /* 0x0001e2000c101932 */
[----:B------:R-:W-:Y:S05]  /*2ac0*/  @!P0 BRA `(.L_x_36) ;  /* 0x0000000000048947 */ /* 0x000fea0003800000 */
[----:B------:R2:W5:Y:S02]  /*2ad0*/  LDG.E.LTC128B R18, desc[UR50][R8.64+0x4] ;  /* 0x0000043208127981 */ /* 0x000564000c1e1920 */
.L_x_36:
[----:B------:R-:W-:Y:S05]  /*2ae0*/  BSYNC B1 ;  /* 0x0000000000017941 */ /* 0x000fea0003800000 */
.L_x_35:
[----:B-----5:R-:W-:Y:S01]  /*2af0*/  LOP3.LUT R3, R18, 0xffffe000, RZ, 0xc0, !PT ;  /* 0xffffe00012037812 */ /* 0x020fe200078ec0ff */
[----:B------:R-:W-:Y:S01]  /*2b00*/  BSSY B1, `(.L_x_37) ;  /* 0x0000009000017945 */ /* 0x000fe20003800000 */
[----:B------:R-:W-:-:S03]  /*2b10*/  ISETP.GT.AND P1, PT, R0, 0x8, PT ;  /* 0x000000080000780c */ /* 0x000fc60003f24270 */
[----:B------:R-:W-:Y:S01]  /*2b20*/  FMUL R12, R3, R22 ;  /* 0x00000016030c7220 */ /* 0x000fe20000400000 */
[----:B------:R-:W-:-:S03]  /*2b30*/  ISETP.GT.AND P2, PT, R2, RZ, P1 ;  /* 0x000000ff0200720c */ /* 0x000fc60000f44270 */
[----:B------:R-:W-:-:S05]  /*2b40*/  FFMA R27, R27, R23, R12 ;  /* 0x000000171b1b7223 */ /* 0x000fca000000000c */
[----:B------:R-:W-:-:S05]  /*2b50*/  F2FP.TF32.F32.PACK_B R27, R27 ;  /* 0x0000001bff1b723e */ /* 0x000fca00024050ff */
[----:B------:R3:W-:Y:S01]  /*2b60*/  @P0 STG.E desc[UR50][R10.64+0x4], R27 ;  /* 0x0000041b0a000986 */ /* 0x0007e2000c101932 */
[----:B------:R-:W-:Y:S05]  /*2b70*/  @!P2 BRA `(.L_x_38) ;  /* 0x000000000004a947 */ /* 0x000fea0003800000 */
[----:B------:R4:W5:Y:S02]  /*2b80*/  LDG.E.LTC128B R18, desc[UR50][R6.64+0x20] ;  /* 0x0000203206127981 */ /* 0x000964000c1e1920 */
.L_x_38:
[----:B------:R-:W-:Y:S05]  /*2b90*/  BSYNC B1 ;  /* 0x0000000000017941 */ /* 0x000fea0003800000 */
.L_x_37:
        /* <DEDUP_REMOVED lines=10> */
.L_x_40:
[----:B------:R-:W-:Y:S05]  /*2c40*/  BSYNC B1 ;  /* 0x0000000000017941 */ /* 0x000fea0003800000 */
.L_x_39:
[----:B0----5:R-:W-:Y:S01]  /*2c50*/  LOP3.LUT R3, R18, 0xffffe000, RZ, 0xc0, !PT ;  /* 0xffffe00012037812 */ /* 0x021fe200078ec0ff */
[----:B------:R-:W-:Y:S01]  /*2c60*/  BSSY B1, `(.L_x_41) ;  /* 0x0000008000017945 */ /* 0x000fe20003800000 */
[----:B------:R-:W-:-:S03]  /*2c70*/  ISETP.GT.AND P1, PT, R2, 0x8, P1 ;  /* 0x000000080200780c */ /* 0x000fc60000f24270 */
[----:B------:R-:W-:-:S04]  /*2c80*/  FMUL R12, R3, R22 ;  /* 0x00000016030c7220 */ /* 0x000fc80000400000 */
[----:B------:R-:W-:-:S05]  /*2c90*/  FFMA R29, R29, R23, R12 ;  /* 0x000000171d1d7223 */ /* 0x000fca000000000c */
[----:B------:R-:W-:-:S05]  /*2ca0*/  F2FP.TF32.F32.PACK_B R29, R29 ;  /* 0x0000001dff1d723e */ /* 0x000fca00024050ff */
[----:B------:R0:W-:Y:S01]  /*2cb0*/  @P3 STG.E desc[UR50][R4.64+0x24], R29 ;  /* 0x0000241d04003986 */ /* 0x0001e2000c101932 */
[----:B------:R-:W-:Y:S05]  /*2cc0*/  @!P1 BRA `(.L_x_42) ;  /* 0x0000000000049947 */ /* 0x000fea0003800000 */
[----:B------:R0:W5:Y:S02]  /*2cd0*/  LDG.E.LTC128B R18, desc[UR50][R8.64+0x20] ;  /* 0x0000203208127981 */ /* 0x000164000c1e1920 */
.L_x_42:
[----:B------:R-:W-:Y:S05]  /*2ce0*/  BSYNC B1 ;  /* 0x0000000000017941 */ /* 0x000fea0003800000 */
.L_x_41:
[----:B-----5:R-:W-:Y:S01]  /*2cf0*/  LOP3.LUT R3, R18, 0xffffe000, RZ, 0xc0, !PT ;  /* 0xffffe00012037812 */ /* 0x020fe200078ec0ff */
        /* <DEDUP_REMOVED lines=8> */
.L_x_44:
[----:B------:R-:W-:Y:S05]  /*2d80*/  BSYNC B1 ;  /* 0x0000000000017941 */ /* 0x000fea0003800000 */
.L_x_43:
[----:B0----5:R-:W-:Y:S01]  /*2d90*/  LOP3.LUT R3, R18, 0xffffe000, RZ, 0xc0, !PT ;  /* 0xffffe00012037812 */ /* 0x021fe200078ec0ff */
        /* <DEDUP_REMOVED lines=9> */
.L_x_46:
[----:B------:R-:W-:Y:S05]  /*2e30*/  BSYNC B1 ;  /* 0x0000000000017941 */ /* 0x000fea0003800000 */
.L_x_45:
        /* <DEDUP_REMOVED lines=10> */
.L_x_48:
[----:B------:R-:W-:Y:S05]  /*2ee0*/  BSYNC B1 ;  /* 0x0000000000017941 */ /* 0x000fea0003800000 */
.L_x_47:
        /* <DEDUP_REMOVED lines=9> */
.L_x_50:
[----:B------:R-:W-:Y:S05]  /*2f80*/  BSYNC B1 ;  /* 0x0000000000017941 */ /* 0x000fea0003800000 */
.L_x_49:
        /* <DEDUP_REMOVED lines=9> */
.L_x_52:
[----:B------:R-:W-:Y:S05]  /*3020*/  BSYNC B1 ;  /* 0x0000000000017941 */ /* 0x000fea0003800000 */
.L_x_51:
        /* <DEDUP_REMOVED lines=10> */
.L_x_54:
[----:B------:R-:W-:Y:S05]  /*30d0*/  BSYNC B1 ;  /* 0x0000000000017941 */ /* 0x000fea0003800000 */
.L_x_53:
        /* <DEDUP_REMOVED lines=10> */
.L_x_56:
[----:B------:R-:W-:Y:S05]  /*3180*/  BSYNC B1 ;  /* 0x0000000000017941 */ /* 0x000fea0003800000 */
.L_x_55:
        /* <DEDUP_REMOVED lines=9> */
.L_x_58:
[----:B------:R-:W-:Y:S05]  /*3220*/  BSYNC B1 ;  /* 0x0000000000017941 */ /* 0x000fea0003800000 */
.L_x_57:
        /* <DEDUP_REMOVED lines=9> */
.L_x_60:
[----:B------:R-:W-:Y:S05]  /*32c0*/  BSYNC B1 ;  /* 0x0000000000017941 */ /* 0x000fea0003800000 */
.L_x_59:
        /* <DEDUP_REMOVED lines=10> */
.L_x_62:
[----:B------:R-:W-:Y:S05]  /*3370*/  BSYNC B1 ;  /* 0x0000000000017941 */ /* 0x000fea0003800000 */
.L_x_61:
        /* <DEDUP_REMOVED lines=10> */
.L_x_64:
[----:B------:R-:W-:Y:S05]  /*3420*/  BSYNC B1 ;  /* 0x0000000000017941 */ /* 0x000fea0003800000 */
.L_x_63:
        /* <DEDUP_REMOVED lines=9> */
.L_x_66:
[----:B------:R-:W-:Y:S05]  /*34c0*/  BSYNC B1 ;  /* 0x0000000000017941 */ /* 0x000fea0003800000 */
.L_x_65:
        /* <DEDUP_REMOVED lines=9> */
.L_x_68:
[----:B------:R-:W-:Y:S05]  /*3560*/  BSYNC B1 ;  /* 0x0000000000017941 */ /* 0x000fea0003800000 */
.L_x_67:
        /* <DEDUP_REMOVED lines=10> */
.L_x_70:
[----:B------:R-:W-:Y:S05]  /*3610*/  BSYNC B1 ;  /* 0x0000000000017941 */ /* 0x000fea0003800000 */
.L_x_69:
        /* <DEDUP_REMOVED lines=10> */
.L_x_72:
[----:B------:R-:W-:Y:S05]  /*36c0*/  BSYNC B1 ;  /* 0x0000000000017941 */ /* 0x000fea0003800000 */
.L_x_71:
        /* <DEDUP_REMOVED lines=9> */
.L_x_74:
[----:B------:R-:W-:Y:S05]  /*3760*/  BSYNC B1 ;  /* 0x0000000000017941 */ /* 0x000fea0003800000 */
.L_x_73:
        /* <DEDUP_REMOVED lines=9> */
.L_x_76:
[----:B------:R-:W-:Y:S05]  /*3800*/  BSYNC B1 ;  /* 0x0000000000017941 */ /* 0x000fea0003800000 */
.L_x_75:
        /* <DEDUP_REMOVED lines=10> */
.L_x_78:
[----:B------:R-:W-:Y:S05]  /*38b0*/  BSYNC B1 ;  /* 0x0000000000017941 */ /* 0x000fea0003800000 */
.L_x_77:
        /* <DEDUP_REMOVED lines=10> */
.L_x_80:
[----:B------:R-:W-:Y:S05]  /*3960*/  BSYNC B1 ;  /* 0x0000000000017941 */ /* 0x000fea0003800000 */
.L_x_79:
        /* <DEDUP_REMOVED lines=9> */
.L_x_82:
[----:B------:R-:W-:Y:S05]  /*3a00*/  BSYNC B1 ;  /* 0x0000000000017941 */ /* 0x000fea0003800000 */
.L_x_81:
        /* <DEDUP_REMOVED lines=9> */
.L_x_84:
[----:B------:R-:W-:Y:S05]  /*3aa0*/  BSYNC B1 ;  /* 0x0000000000017941 */ /* 0x000fea0003800000 */
.L_x_83:
        /* <DEDUP_REMOVED lines=10> */
.L_x_86:
[----:B------:R-:W-:Y:S05]  /*3b50*/  BSYNC B1 ;  /* 0x0000000000017941 */ /* 0x000fea0003800000 */
.L_x_85:
        /* <DEDUP_REMOVED lines=10> */
.L_x_88:
[----:B------:R-:W-:Y:S05]  /*3c00*/  BSYNC B1 ;  /* 0x0000000000017941 */ /* 0x000fea0003800000 */
.L_x_87:
        /* <DEDUP_REMOVED lines=9> */
.L_x_90:
[----:B------:R-:W-:Y:S05]  /*3ca0*/  BSYNC B1 ;  /* 0x0000000000017941 */ /* 0x000fea0003800000 */
.L_x_89:
        /* <DEDUP_REMOVED lines=9> */
.L_x_92:
[----:B------:R-:W-:Y:S05]  /*3d40*/  BSYNC B1 ;  /* 0x0000000000017941 */ /* 0x000fea0003800000 */
.L_x_91:
        /* <DEDUP_REMOVED lines=10> */
.L_x_94:
[----:B------:R-:W-:Y:S05]  /*3df0*/  BSYNC B1 ;  /* 0x0000000000017941 */ /* 0x000fea0003800000 */
.L_x_93:
        /* <DEDUP_REMOVED lines=10> */
.L_x_96:
[----:B------:R-:W-:Y:S05]  /*3ea0*/  BSYNC B1 ;  /* 0x0000000000017941 */ /* 0x000fea0003800000 */
.L_x_95:
        /* <DEDUP_REMOVED lines=9> */
.L_x_98:
[----:B------:R-:W-:Y:S05]  /*3f40*/  BSYNC B1 ;  /* 0x0000000000017941 */ /* 0x000fea0003800000 */
.L_x_97:
        /* <DEDUP_REMOVED lines=9> */
.L_x_100:
[----:B------:R-:W-:Y:S05]  /*3fe0*/  BSYNC B1 ;  /* 0x0000000000017941 */ /* 0x000fea0003800000 */
.L_x_99:
        /* <DEDUP_REMOVED lines=10> */
.L_x_102:
[----:B------:R-:W-:Y:S05]  /*4090*/  BSYNC B1 ;  /* 0x0000000000017941 */ /* 0x000fea0003800000 */
.L_x_101:
        /* <DEDUP_REMOVED lines=10> */
.L_x_104:
[----:B------:R-:W-:Y:S05]  /*4140*/  BSYNC B1 ;  /* 0x0000000000017941 */ /* 0x000fea0003800000 */
.L_x_103:
        /* <DEDUP_REMOVED lines=9> */
.L_x_106:
[----:B------:R-:W-:Y:S05]  /*41e0*/  BSYNC B1 ;  /* 0x0000000000017941 */ /* 0x000fea0003800000 */
.L_x_105:
        /* <DEDUP_REMOVED lines=9> */
.L_x_108:
[----:B------:R-:W-:Y:S05]  /*4280*/  BSYNC B1 ;  /* 0x0000000000017941 */ /* 0x000fea0003800000 */
.L_x_107:
        /* <DEDUP_REMOVED lines=10> */
.L_x_110:
[----:B------:R-:W-:Y:S05]  /*4330*/  BSYNC B1 ;  /* 0x0000000000017941 */ /* 0x000fea0003800000 */
.L_x_109:
        /* <DEDUP_REMOVED lines=10> */
.L_x_112:
[----:B------:R-:W-:Y:S05]  /*43e0*/  BSYNC B1 ;  /* 0x0000000000017941 */ /* 0x000fea0003800000 */
.L_x_111:
        /* <DEDUP_REMOVED lines=9> */
.L_x_114:
[----:B------:R-:W-:Y:S05]  /*4480*/  BSYNC B1 ;  /* 0x0000000000017941 */ /* 0x000fea0003800000 */
.L_x_113:
        /* <DEDUP_REMOVED lines=9> */
.L_x_116:
[----:B------:R-:W-:Y:S05]  /*4520*/  BSYNC B1 ;  /* 0x0000000000017941 */ /* 0x000fea0003800000 */
.L_x_115:
        /* <DEDUP_REMOVED lines=10> */
.L_x_118:
[----:B------:R-:W-:Y:S05]  /*45d0*/  BSYNC B1 ;  /* 0x0000000000017941 */ /* 0x000fea0003800000 */
.L_x_117:
        /* <DEDUP_REMOVED lines=10> */
.L_x_120:
[----:B------:R-:W-:Y:S05]  /*4680*/  BSYNC B1 ;  /* 0x0000000000017941 */ /* 0x000fea0003800000 */
.L_x_119:
        /* <DEDUP_REMOVED lines=9> */
.L_x_122:
[----:B------:R-:W-:Y:S05]  /*4720*/  BSYNC B1 ;  /* 0x0000000000017941 */ /* 0x000fea0003800000 */
.L_x_121:
        /* <DEDUP_REMOVED lines=9> */
.L_x_124:
[----:B------:R-:W-:Y:S05]  /*47c0*/  BSYNC B1 ;  /* 0x0000000000017941 */ /* 0x000fea0003800000 */
.L_x_123:
        /* <DEDUP_REMOVED lines=10> */
.L_x_126:
[----:B------:R-:W-:Y:S05]  /*4870*/  BSYNC B1 ;  /* 0x0000000000017941 */ /* 0x000fea0003800000 */
.L_x_125:
        /* <DEDUP_REMOVED lines=10> */
.L_x_128:
[----:B------:R-:W-:Y:S05]  /*4920*/  BSYNC B1 ;  /* 0x0000000000017941 */ /* 0x000fea0003800000 */
.L_x_127:
        /* <DEDUP_REMOVED lines=9> */
.L_x_130:
[----:B------:R-:W-:Y:S05]  /*49c0*/  BSYNC B1 ;  /* 0x0000000000017941 */ /* 0x000fea0003800000 */
.L_x_129:
        /* <DEDUP_REMOVED lines=9> */
.L_x_132:
[----:B------:R-:W-:Y:S05]  /*4a60*/  BSYNC B1 ;  /* 0x0000000000017941 */ /* 0x000fea0003800000 */
.L_x_131:
        /* <DEDUP_REMOVED lines=10> */
.L_x_134:
[----:B------:R-:W-:Y:S05]  /*4b10*/  BSYNC B1 ;  /* 0x0000000000017941 */ /* 0x000fea0003800000 */
.L_x_133:
        /* <DEDUP_REMOVED lines=10> */
.L_x_136:
[----:B------:R-:W-:Y:S05]  /*4bc0*/  BSYNC B1 ;  /* 0x0000000000017941 */ /* 0x000fea0003800000 */
.L_x_135:
        /* <DEDUP_REMOVED lines=9> */
.L_x_138:
[----:B------:R-:W-:Y:S05]  /*4c60*/  BSYNC B1 ;  /* 0x0000000000017941 */ /* 0x000fea0003800000 */
.L_x_137:
        /* <DEDUP_REMOVED lines=9> */
.L_x_140:
[----:B------:R-:W-:Y:S05]  /*4d00*/  BSYNC B1 ;  /* 0x0000000000017941 */ /* 0x000fea0003800000 */
.L_x_139:
        /* <DEDUP_REMOVED lines=10> */
.L_x_142:
[----:B------:R-:W-:Y:S05]  /*4db0*/  BSYNC B1 ;  /* 0x0000000000017941 */ /* 0x000fea0003800000 */
.L_x_141:
        /* <DEDUP_REMOVED lines=10> */
.L_x_144:
[----:B------:R-:W-:Y:S05]  /*4e60*/  BSYNC B1 ;  /* 0x0000000000017941 */ /* 0x000fea0003800000 */
.L_x_143:
        /* <DEDUP_REMOVED lines=9> */
.L_x_146:
[----:B------:R-:W-:Y:S05]  /*4f00*/  BSYNC B1 ;  /* 0x0000000000017941 */ /* 0x000fea0003800000 */
.L_x_145:
        /* <DEDUP_REMOVED lines=9> */
.L_x_148:
[----:B------:R-:W-:Y:S05]  /*4fa0*/  BSYNC B1 ;  /* 0x0000000000017941 */ /* 0x000fea0003800000 */
.L_x_147:
        /* <DEDUP_REMOVED lines=10> */
.L_x_150:
[----:B------:R-:W-:Y:S05]  /*5050*/  BSYNC B1 ;  /* 0x0000000000017941 */ /* 0x000fea0003800000 */
.L_x_149:
        /* <DEDUP_REMOVED lines=10> */
.L_x_152:
[----:B------:R-:W-:Y:S05]  /*5100*/  BSYNC B1 ;  /* 0x0000000000017941 */ /* 0x000fea0003800000 */
.L_x_151:
        /* <DEDUP_REMOVED lines=9> */
.L_x_154:
[----:B------:R-:W-:Y:S05]  /*51a0*/  BSYNC B1 ;  /* 0x0000000000017941 */ /* 0x000fea0003800000 */
.L_x_153:
        /* <DEDUP_REMOVED lines=9> */
.L_x_156:
[----:B------:R-:W-:Y:S05]  /*5240*/  BSYNC B1 ;  /* 0x0000000000017941 */ /* 0x000fea0003800000 */
.L_x_155:
        /* <DEDUP_REMOVED lines=10> */
.L_x_158:
[----:B------:R-:W-:Y:S05]  /*52f0*/  BSYNC B1 ;  /* 0x0000000000017941 */ /* 0x000fea0003800000 */
.L_x_157:
        /* <DEDUP_REMOVED lines=10> */
.L_x_160:
[----:B------:R-:W-:Y:S05]  /*53a0*/  BSYNC B1 ;  /* 0x0000000000017941 */ /* 0x000fea0003800000 */
.L_x_159:
        /* <DEDUP_REMOVED lines=9> */
.L_x_162:
[----:B------:R-:W-:Y:S05]  /*5440*/  BSYNC B1 ;  /* 0x0000000000017941 */ /* 0x000fea0003800000 */
.L_x_161:
        /* <DEDUP_REMOVED lines=9> */
.L_x_164:
[----:B------:R-:W-:Y:S05]  /*54e0*/  BSYNC B1 ;  /* 0x0000000000017941 */ /* 0x000fea0003800000 */
.L_x_163:
        /* <DEDUP_REMOVED lines=10> */
.L_x_166:
[----:B------:R-:W-:Y:S05]  /*5590*/  BSYNC B1 ;  /* 0x0000000000017941 */ /* 0x000fea0003800000 */
.L_x_165:
        /* <DEDUP_REMOVED lines=10> */
.L_x_168:
[----:B------:R-:W-:Y:S05]  /*5640*/  BSYNC B1 ;  /* 0x0000000000017941 */ /* 0x000fea0003800000 */
.L_x_167:
        /* <DEDUP_REMOVED lines=9> */
.L_x_170:
[----:B------:R-:W-:Y:S05]  /*56e0*/  BSYNC B1 ;  /* 0x0000000000017941 */ /* 0x000fea0003800000 */
.L_x_169:
        /* <DEDUP_REMOVED lines=9> */
.L_x_172:
[----:B------:R-:W-:Y:S05]  /*5780*/  BSYNC B1 ;  /* 0x0000000000017941 */ /* 0x000fea0003800000 */
.L_x_171:
        /* <DEDUP_REMOVED lines=10> */
.L_x_174:
[----:B------:R-:W-:Y:S05]  /*5830*/  BSYNC B1 ;  /* 0x0000000000017941 */ /* 0x000fea0003800000 */
.L_x_173:
        /* <DEDUP_REMOVED lines=10> */
.L_x_176:
[----:B------:R-:W-:Y:S05]  /*58e0*/  BSYNC B1 ;  /* 0x0000000000017941 */ /* 0x000fea0003800000 */
.L_x_175:
        /* <DEDUP_REMOVED lines=9> */
.L_x_178:
[----:B------:R-:W-:Y:S05]  /*5980*/  BSYNC B1 ;  /* 0x0000000000017941 */ /* 0x000fea0003800000 */
.L_x_177:
        /* <DEDUP_REMOVED lines=9> */
.L_x_180:
[----:B------:R-:W-:Y:S05]  /*5a20*/  BSYNC B1 ;  /* 0x0000000000017941 */ /* 0x000fea0003800000 */
.L_x_179:
        /* <DEDUP_REMOVED lines=10> */
.L_x_182:
[----:B------:R-:W-:Y:S05]  /*5ad0*/  BSYNC B1 ;  /* 0x0000000000017941 */ /* 0x000fea0003800000 */
.L_x_181:
        /* <DEDUP_REMOVED lines=10> */
.L_x_184:
[----:B------:R-:W-:Y:S05]  /*5b80*/  BSYNC B1 ;  /* 0x0000000000017941 */ /* 0x000fea0003800000 */
.L_x_183:
        /* <DEDUP_REMOVED lines=9> */
.L_x_186:
[----:B------:R-:W-:Y:S05]  /*5c20*/  BSYNC B1 ;  /* 0x0000000000017941 */ /* 0x000fea0003800000 */
.L_x_185:
        /* <DEDUP_REMOVED lines=9> */
.L_x_188:
[----:B------:R-:W-:Y:S05]  /*5cc0*/  BSYNC B1 ;  /* 0x0000000000017941 */ /* 0x000fea0003800000 */
.L_x_187:
        /* <DEDUP_REMOVED lines=10> */
.L_x_190:
[----:B------:R-:W-:Y:S05]  /*5d70*/  BSYNC B1 ;  /* 0x0000000000017941 */ /* 0x000fea0003800000 */
.L_x_189:
        /* <DEDUP_REMOVED lines=10> */
.L_x_192:
[----:B------:R-:W-:Y:S05]  /*5e20*/  BSYNC B1 ;  /* 0x0000000000017941 */ /* 0x000fea0003800000 */
.L_x_191:
        /* <DEDUP_REMOVED lines=9> */
.L_x_194:
[----:B------:R-:W-:Y:S05]  /*5ec0*/  BSYNC B1 ;  /* 0x0000000000017941 */ /* 0x000fea0003800000 */
.L_x_193:
        /* <DEDUP_REMOVED lines=9> */
.L_x_196:
[----:B------:R-:W-:Y:S05]  /*5f60*/  BSYNC B1 ;  /* 0x0000000000017941 */ /* 0x000fea0003800000 */
.L_x_195:
        /* <DEDUP_REMOVED lines=10> */
.L_x_198:
[----:B------:R-:W-:Y:S05]  /*6010*/  BSYNC B1 ;  /* 0x0000000000017941 */ /* 0x000fea0003800000 */
.L_x_197:
        /* <DEDUP_REMOVED lines=10> */
.L_x_200:
[----:B------:R-:W-:Y:S05]  /*60c0*/  BSYNC B1 ;  /* 0x0000000000017941 */ /* 0x000fea0003800000 */
.L_x_199:
        /* <DEDUP_REMOVED lines=9> */
.L_x_202:
[----:B------:R-:W-:Y:S05]  /*6160*/  BSYNC B1 ;  /* 0x0000000000017941 */ /* 0x000fea0003800000 */
.L_x_201:
        /* <DEDUP_REMOVED lines=9> */
.L_x_204:
[----:B------:R-:W-:Y:S05]  /*6200*/  BSYNC B1 ;  /* 0x0000000000017941 */ /* 0x000fea0003800000 */
.L_x_203:
        /* <DEDUP_REMOVED lines=10> */
.L_x_206:
[----:B------:R-:W-:Y:S05]  /*62b0*/  BSYNC B1 ;  /* 0x0000000000017941 */ /* 0x000fea0003800000 */
.L_x_205:
        /* <DEDUP_REMOVED lines=10> */
.L_x_208:
[----:B------:R-:W-:Y:S05]  /*6360*/  BSYNC B1 ;  /* 0x0000000000017941 */ /* 0x000fea0003800000 */
.L_x_207:
        /* <DEDUP_REMOVED lines=9> */
.L_x_210:
[----:B------:R-:W-:Y:S05]  /*6400*/  BSYNC B1 ;  /* 0x0000000000017941 */ /* 0x000fea0003800000 */
.L_x_209:
        /* <DEDUP_REMOVED lines=9> */
.L_x_212:
[----:B------:R-:W-:Y:S05]  /*64a0*/  BSYNC B1 ;  /* 0x0000000000017941 */ /* 0x000fea0003800000 */
.L_x_211:
        /* <DEDUP_REMOVED lines=10> */
.L_x_214:
[----:B------:R-:W-:Y:S05]  /*6550*/  BSYNC B1 ;  /* 0x0000000000017941 */ /* 0x000fea0003800000 */
.L_x_213:
        /* <DEDUP_REMOVED lines=10> */
.L_x_216:
[----:B------:R-:W-:Y:S05]  /*6600*/  BSYNC B1 ;  /* 0x0000000000017941 */ /* 0x000fea0003800000 */
.L_x_215:
        /* <DEDUP_REMOVED lines=9> */
.L_x_218:
[----:B------:R-:W-:Y:S05]  /*66a0*/  BSYNC B1 ;  /* 0x0000000000017941 */ /* 0x000fea0003800000 */
.L_x_217:
        /* <DEDUP_REMOVED lines=9> */
.L_x_220:
[----:B------:R-:W-:Y:S05]  /*6740*/  BSYNC B1 ;  /* 0x0000000000017941 */ /* 0x000fea0003800000 */
.L_x_219:
        /* <DEDUP_REMOVED lines=10> */
.L_x_222:
[----:B------:R-:W-:Y:S05]  /*67f0*/  BSYNC B1 ;  /* 0x0000000000017941 */ /* 0x000fea0003800000 */
.L_x_221:
        /* <DEDUP_REMOVED lines=10> */
.L_x_224:
[----:B------:R-:W-:Y:S05]  /*68a0*/  BSYNC B1 ;  /* 0x0000000000017941 */ /* 0x000fea0003800000 */
.L_x_223:
        /* <DEDUP_REMOVED lines=9> */
.L_x_226:
[----:B------:R-:W-:Y:S05]  /*6940*/  BSYNC B1 ;  /* 0x0000000000017941 */ /* 0x000fea0003800000 */
.L_x_225:
        /* <DEDUP_REMOVED lines=9> */
.L_x_228:
[----:B------:R-:W-:Y:S05]  /*69e0*/  BSYNC B1 ;  /* 0x0000000000017941 */ /* 0x000fea0003800000 */
.L_x_227:
        /* <DEDUP_REMOVED lines=10> */
.L_x_230:
[----:B------:R-:W-:Y:S05]  /*6a90*/  BSYNC B1 ;  /* 0x0000000000017941 */ /* 0x000fea0003800000 */
.L_x_229:
        /* <DEDUP_REMOVED lines=10> */
.L_x_232:
[----:B------:R-:W-:Y:S05]  /*6b40*/  BSYNC B1 ;  /* 0x0000000000017941 */ /* 0x000fea0003800000 */
.L_x_231:
        /* <DEDUP_REMOVED lines=9> */
.L_x_234:
[----:B------:R-:W-:Y:S05]  /*6be0*/  BSYNC B1 ;  /* 0x0000000000017941 */ /* 0x000fea0003800000 */
.L_x_233:
        /* <DEDUP_REMOVED lines=9> */
.L_x_236:
[----:B------:R-:W-:Y:S05]  /*6c80*/  BSYNC B1 ;  /* 0x0000000000017941 */ /* 0x000fea0003800000 */
.L_x_235:
        /* <DEDUP_REMOVED lines=10> */
.L_x_238:
[----:B------:R-:W-:Y:S05]  /*6d30*/  BSYNC B1 ;  /* 0x0000000000017941 */ /* 0x000fea0003800000 */
.L_x_237:
        /* <DEDUP_REMOVED lines=10> */
.L_x_240:
[----:B------:R-:W-:Y:S05]  /*6de0*/  BSYNC B1 ;  /* 0x0000000000017941 */ /* 0x000fea0003800000 */
.L_x_239:
        /* <DEDUP_REMOVED lines=9> */
.L_x_242:
[----:B------:R-:W-:Y:S05]  /*6e80*/  BSYNC B1 ;  /* 0x0000000000017941 */ /* 0x000fea0003800000 */
.L_x_241:
        /* <DEDUP_REMOVED lines=9> */
.L_x_244:
[----:B------:R-:W-:Y:S05]  /*6f20*/  BSYNC B1 ;  /* 0x0000000000017941 */ /* 0x000fea0003800000 */
.L_x_243:
        /* <DEDUP_REMOVED lines=10> */
.L_x_246:
[----:B------:R-:W-:Y:S05]  /*6fd0*/  BSYNC B1 ;  /* 0x0000000000017941 */ /* 0x000fea0003800000 */
.L_x_245:
        /* <DEDUP_REMOVED lines=10> */
.L_x_248:
[----:B------:R-:W-:Y:S05]  /*7080*/  BSYNC B1 ;  /* 0x0000000000017941 */ /* 0x000fea0003800000 */
.L_x_247:
        /* <DEDUP_REMOVED lines=9> */
.L_x_250:
[----:B------:R-:W-:Y:S05]  /*7120*/  BSYNC B1 ;  /* 0x0000000000017941 */ /* 0x000fea0003800000 */
.L_x_249:
        /* <DEDUP_REMOVED lines=9> */
.L_x_252:
[----:B------:R-:W-:Y:S05]  /*71c0*/  BSYNC B1 ;  /* 0x0000000000017941 */ /* 0x000fea0003800000 */
.L_x_251:
        /* <DEDUP_REMOVED lines=10> */
.L_x_254:
[----:B------:R-:W-:Y:S05]  /*7270*/  BSYNC B1 ;  /* 0x0000000000017941 */ /* 0x000fea0003800000 */
.L_x_253:
        /* <DEDUP_REMOVED lines=10> */
.L_x_256:
[----:B------:R-:W-:Y:S05]  /*7320*/  BSYNC B1 ;  /* 0x0000000000017941 */ /* 0x000fea0003800000 */
.L_x_255:
        /* <DEDUP_REMOVED lines=9> */
.L_x_258:
[----:B------:R-:W-:Y:S05]  /*73c0*/  BSYNC B1 ;  /* 0x0000000000017941 */ /* 0x000fea0003800000 */
.L_x_257:
        /* <DEDUP_REMOVED lines=9> */
.L_x_260:
[----:B------:R-:W-:Y:S05]  /*7460*/  BSYNC B1 ;  /* 0x0000000000017941 */ /* 0x000fea0003800000 */
.L_x_259:
        /* <DEDUP_REMOVED lines=10> */
.L_x_262:
[----:B------:R-:W-:Y:S05]  /*7510*/  BSYNC B1 ;  /* 0x0000000000017941 */ /* 0x000fea0003800000 */
.L_x_261:
        /* <DEDUP_REMOVED lines=10> */
.L_x_264:
[----:B------:R-:W-:Y:S05]  /*75c0*/  BSYNC B1 ;  /* 0x0000000000017941 */ /* 0x000fea0003800000 */
.L_x_263:
        /* <DEDUP_REMOVED lines=9> */
.L_x_266:
[----:B------:R-:W-:Y:S05]  /*7660*/  BSYNC B1 ;  /* 0x0000000000017941 */ /* 0x000fea0003800000 */
.L_x_265:
        /* <DEDUP_REMOVED lines=9> */
.L_x_268:
[----:B------:R-:W-:Y:S05]  /*7700*/  BSYNC B1 ;  /* 0x0000000000017941 */ /* 0x000fea0003800000 */
.L_x_267:
        /* <DEDUP_REMOVED lines=10> */
.L_x_270:
[----:B------:R-:W-:Y:S05]  /*77b0*/  BSYNC B1 ;  /* 0x0000000000017941 */ /* 0x000fea0003800000 */
.L_x_269:
        /* <DEDUP_REMOVED lines=10> */
.L_x_272:
[----:B------:R-:W-:Y:S05]  /*7860*/  BSYNC B1 ;  /* 0x0000000000017941 */ /* 0x000fea0003800000 */
.L_x_271:
        /* <DEDUP_REMOVED lines=9> */
.L_x_274:
[----:B------:R-:W-:Y:S05]  /*7900*/  BSYNC B1 ;  /* 0x0000000000017941 */ /* 0x000fea0003800000 */
.L_x_273:
        /* <DEDUP_REMOVED lines=9> */
.L_x_276:
[----:B------:R-:W-:Y:S05]  /*79a0*/  BSYNC B1 ;  /* 0x0000000000017941 */ /* 0x000fea0003800000 */
.L_x_275:
        /* <DEDUP_REMOVED lines=10> */
.L_x_278:
[----:B------:R-:W-:Y:S05]  /*7a50*/  BSYNC B1 ;  /* 0x0000000000017941 */ /* 0x000fea0003800000 */
.L_x_277:
        /* <DEDUP_REMOVED lines=10> */
.L_x_280:
[----:B------:R-:W-:Y:S05]  /*7b00*/  BSYNC B1 ;  /* 0x0000000000017941 */ /* 0x000fea0003800000 */
.L_x_279:
        /* <DEDUP_REMOVED lines=9> */
.L_x_282:
[----:B------:R-:W-:Y:S05]  /*7ba0*/  BSYNC B1 ;  /* 0x0000000000017941 */ /* 0x000fea0003800000 */
.L_x_281:
[----:B-----5:R-:W-:Y:S01]  /*7bb0*/  LOP3.LUT R3, R18, 0xffffe000, RZ, 0xc0, !PT ;  /* 0xffffe00012037812 */ /* 0x020fe200078ec0ff */
[----:B0-----:R-:W-:Y:S01]  /*7bc0*/  @P1 IMAD.MOV.U32 R4, RZ, RZ, R10 ;  /* 0x000000ffff041224 */ /* 0x001fe200078e000a */
[----:B------:R-:W-:Y:S01]  /*7bd0*/  ISETP.GT.AND P0, PT, R2, 0x8, P0 ;  /* 0x000000080200780c */ /* 0x000fe20000704270 */
[----:B------:R-:W-:Y:S01]  /*7be0*/  @P1 IMAD.MOV.U32 R5, RZ, RZ, R11 ;  /* 0x000000ffff051224 */ /* 0x000fe200078e000b */
[----:B------:R-:W-:Y:S01]  /*7bf0*/  BSSY B1, `(.L_x_283) ;  /* 0x0000007000017945 */ /* 0x000fe20003800000 */
[----:B------:R-:W-:-:S04]  /*7c00*/  FMUL R3, R3, R22 ;  /* 0x0000001603037220 */ /* 0x000fc80000400000 */
[----:B------:R-:W-:-:S05]  /*7c10*/  FFMA R3, R150, R23, R3 ;  /* 0x0000001796037223 */ /* 0x000fca0000000003 */
[----:B------:R-:W-:-:S05]  /*7c20*/  F2FP.TF32.F32.PACK_B R3, R3 ;  /* 0x00000003ff03723e */ /* 0x000fca00024050ff */
[----:B------:R0:W-:Y:S01]  /*7c30*/  @P1 STG.E desc[UR50][R4.64+0x3e0], R3 ;  /* 0x0003e00304001986 */ /* 0x0001e2000c101932 */
[----:B------:R-:W-:Y:S05]  /*7c40*/  @!P0 BRA `(.L_x_284) ;  /* 0x0000000000048947 */ /* 0x000fea0003800000 */
[----:B------:R0:W5:Y:S02]  /*7c50*/  LDG.E.LTC128B R18, desc[UR50][R8.64+0x3e4] ;  /* 0x0003e43208127981 */ /* 0x000164000c1e1920 */
.L_x_284:
[----:B------:R-:W-:Y:S05]  /*7c60*/  BSYNC B1 ;  /* 0x0000000000017941 */ /* 0x000fea0003800000 */
.L_x_283:
[----:B------:R-:W-:Y:S05]  /*7c70*/  @!P0 BRA `(.L_x_285) ;  /* 0x0000002400508947 */ /* 0x000fea0003800000 */
[----:B0----5:R-:W-:-:S05]  /*7c80*/  LOP3.LUT R3, R18, 0xffffe000, RZ, 0xc0, !PT ;  /* 0xffffe00012037812 */ /* 0x021fca00078ec0ff */
[----:B------:R-:W-:-:S04]  /*7c90*/  FMUL R0, R3, R22 ;  /* 0x0000001603007220 */ /* 0x000fc80000400000 */
[----:B------:R-:W-:-:S05]  /*7ca0*/  FFMA R151, R151, R23, R0 ;  /* 0x0000001797977223 */ /* 0x000fca0000000000 */
[----:B------:R-:W-:-:S05]  /*7cb0*/  F2FP.TF32.F32.PACK_B R151, R151 ;  /* 0x00000097ff97723e */ /* 0x000fca00024050ff */
[----:B------:R0:W-:Y:S01]  /*7cc0*/  STG.E desc[UR50][R10.64+0x3e4], R151 ;  /* 0x0003e4970a007986 */ /* 0x0001e2000c101932 */
[----:B------:R-:W-:Y:S05]  /*7cd0*/  BRA `(.L_x_285) ;  /* 0x0000002400387947 */ /* 0x000fea0003800000 */
.L_x_32:
[----:B------:R-:W-:Y:S01]  /*7ce0*/  ULDC.64 UR4, c[0x0][0x5c0] ;  /* 0x0001700000047ab9 */ /* 0x000fe20000000a00 */
[----:B------:R-:W-:Y:S01]  /*7cf0*/  ISETP.GT.AND P1, PT, R0, 0x1, PT ;  /* 0x000000010000780c */ /* 0x000fe20003f24270 */
[-C--:B------:R-:W-:Y:S01]  /*7d00*/  FMUL R3, R24, R23.reuse ;  /* 0x0000001718037220 */ /* 0x080fe20000400000 */
[----:B------:R-:W-:Y:S01]  /*7d10*/  LEA R4, P0, R170, UR4, 0x2 ;  /* 0x00000004aa047c11 */ /* 0x000fe2000f8010ff */
[-C--:B------:R-:W-:Y:S01]  /*7d20*/  FMUL R25, R25, R23.reuse ;  /* 0x0000001719197220 */ /* 0x080fe20000400000 */
[----:B------:R-:W-:Y:S01]  /*7d30*/  ISETP.GT.AND P3, PT, R2, RZ, P1 ;  /* 0x000000ff0200720c */ /* 0x000fe20000f64270 */
[----:B------:R-:W-:Y:S01]  /*7d40*/  FMUL R9, R26, R23 ;  /* 0x000000171a097220 */ /* 0x000fe20000400000 */
[----:B------:R-:W-:Y:S01]  /*7d50*/  F2FP.TF32.F32.PACK_B R3, R3 ;  /* 0x00000003ff03723e */ /* 0x000fe200024050ff */
[-C--:B------:R-:W-:Y:S01]  /*7d60*/  FMUL R27, R27, R23.reuse ;  /* 0x000000171b1b7220 */ /* 0x080fe20000400000 */
[----:B------:R-:W-:Y:S01]  /*7d70*/  LEA.HI.X R5, R170, UR5, R175, 0x2, P0 ;  /* 0x00000005aa057c11 */ /* 0x000fe200080f14af */
[-C--:B------:R-:W-:Y:S01]  /*7d80*/  FMUL R29, R29, R23.reuse ;  /* 0x000000171d1d7220 */ /* 0x080fe20000400000 */
[----:B------:R-:W-:Y:S01]  /*7d90*/  ISETP.GT.AND P2, PT, R2, 0x8, P2 ;  /* 0x000000080200780c */ /* 0x000fe20001744270 */
[-C--:B------:R-:W-:Y:S01]  /*7da0*/  FMUL R31, R31, R23.reuse ;  /* 0x000000171f1f7220 */ /* 0x080fe20000400000 */
[----:B------:R-:W-:Y:S01]  /*7db0*/  ISETP.GT.AND P0, PT, R0, 0x8, PT ;  /* 0x000000080000780c */ /* 0x000fe20003f04270 */
[----:B------:R0:W-:Y:S01]  /*7dc0*/  @P4 STG.E desc[UR50][R4.64], R3 ;  /* 0x0000000304004986 */ /* 0x0001e2000c101932 */
[C---:B------:R-:W-:Y:S01]  /*7dd0*/  SHF.L.U64.HI R11, R10.reuse, 0x5, R11 ;  /* 0x000000050a0b7819 */ /* 0x040fe2000001020b */
[-C--:B------:R-:W-:Y:S01]  /*7de0*/  FMUL R33, R33, R23.reuse ;  /* 0x0000001721217220 */ /* 0x080fe20000400000 */
[----:B------:R-:W-:Y:S01]  /*7df0*/  LEA R6, P4, R10, R4, 0x5 ;  /* 0x000000040a067211 */ /* 0x000fe200078828ff */
[----:B------:R-:W-:Y:S01]  /*7e00*/  FMUL R35, R35, R23 ;  /* 0x0000001723237220 */ /* 0x000fe20000400000 */
[----:B------:R-:W-:Y:S01]  /*7e10*/  F2FP.TF32.F32.PACK_B R25, R25 ;  /* 0x00000019ff19723e */ /* 0x000fe200024050ff */
[----:B------:R-:W-:Y:S01]  /*7e20*/  FMUL R37, R37, R23 ;  /* 0x0000001725257220 */ /* 0x000fe20000400000 */
[C---:B------:R-:W-:Y:S01]  /*7e30*/  ISETP.GT.AND P1, PT, R2.reuse, 0x8, P1 ;  /* 0x000000080200780c */ /* 0x040fe20000f24270 */
[----:B------:R-:W-:Y:S01]  /*7e40*/  IMAD.X R7, R11, 0x1, R5, P4 ;  /* 0x000000010b077824 */ /* 0x000fe200020e0605 */
[----:B------:R-:W-:Y:S01]  /*7e50*/  ISETP.GT.AND P5, PT, R2, RZ, P0 ;  /* 0x000000ff0200720c */ /* 0x000fe200007a4270 */
[----:B------:R-:W-:Y:S01]  /*7e60*/  @P3 STG.E desc[UR50][R4.64+0x4], R25 ;  /* 0x0000041904003986 */ /* 0x000fe2000c101932 */
[----:B------:R-:W-:Y:S01]  /*7e70*/  F2FP.TF32.F32.PACK_B R9, R9 ;  /* 0x00000009ff09723e */ /* 0x000fe200024050ff */
[-C--:B0-----:R-:W-:Y:S01]  /*7e80*/  FMUL R3, R28, R23.reuse ;  /* 0x000000171c037220 */ /* 0x081fe20000400000 */
[----:B------:R-:W-:Y:S01]  /*7e90*/  ISETP.GT.AND P3, PT, R0, 0x9, PT ;  /* 0x000000090000780c */ /* 0x000fe20003f64270 */
[----:B------:R-:W-:Y:S01]  /*7ea0*/  FMUL R11, R30, R23 ;  /* 0x000000171e0b7220 */ /* 0x000fe20000400000 */
[----:B------:R-:W-:Y:S01]  /*7eb0*/  F2FP.TF32.F32.PACK_B R27, R27 ;  /* 0x0000001bff1b723e */ /* 0x000fe200024050ff */
[----:B------:R0:W-:Y:S01]  /*7ec0*/  @P2 STG.E desc[UR50][R6.64], R9 ;  /* 0x0000000906002986 */ /* 0x0001e2000c101932 */
[----:B------:R-:W-:Y:S01]  /*7ed0*/  F2FP.TF32.F32.PACK_B R3, R3 ;  /* 0x00000003ff03723e */ /* 0x000fe200024050ff */
[-C--:B------:R-:W-:Y:S01]  /*7ee0*/  FMUL R39, R39, R23.reuse ;  /* 0x0000001727277220 */ /* 0x080fe20000400000 */
[C---:B------:R-:W-:Y:S01]  /*7ef0*/  ISETP.GT.AND P4, PT, R2.reuse, RZ, P3 ;  /* 0x000000ff0200720c */ /* 0x040fe20001f84270 */
[----:B------:R-:W-:Y:S01]  /*7f00*/  @P1 STG.E desc[UR50][R6.64+0x4], R27 ;  /* 0x0000041b06001986 */ /* 0x000fe2000c101932 */
[----:B------:R-:W-:Y:S01]  /*7f10*/  ISETP.GT.AND P2, PT, R2, 0x8, P0 ;  /* 0x000000080200780c */ /* 0x000fe20000744270 */
[-C--:B------:R-:W-:Y:S01]  /*7f20*/  FMUL R41, R41, R23.reuse ;  /* 0x0000001729297220 */ /* 0x080fe20000400000 */
[----:B------:R-:W-:Y:S01]  /*7f30*/  ISETP.GT.AND P0, PT, R0, 0x10, PT ;  /* 0x000000100000780c */ /* 0x000fe20003f04270 */
[----:B------:R1:W-:Y:S01]  /*7f40*/  @P5 STG.E desc[UR50][R4.64+0x20], R3 ;  /* 0x0000200304005986 */ /* 0x0003e2000c101932 */
[C---:B------:R-:W-:Y:S01]  /*7f50*/  ISETP.GT.AND P3, PT, R2.reuse, 0x8, P3 ;  /* 0x000000080200780c */ /* 0x040fe20001f64270 */
[-C--:B------:R-:W-:Y:S01]  /*7f60*/  FMUL R43, R43, R23.reuse ;  /* 0x000000172b2b7220 */ /* 0x080fe20000400000 */
[----:B------:R-:W-:Y:S01]  /*7f70*/  ISETP.GT.AND P5, PT, R2, RZ, P0 ;  /* 0x000000ff0200720c */ /* 0x000fe200007a4270 */
[----:B0-----:R-:W-:Y:S01]  /*7f80*/  FMUL R9, R34, R23 ;  /* 0x0000001722097220 */ /* 0x001fe20000400000 */
[----:B------:R-:W-:Y:S01]  /*7f90*/  F2FP.TF32.F32.PACK_B R29, R29 ;  /* 0x0000001dff1d723e */ /* 0x000fe200024050ff */
[----:B------:R-:W-:Y:S01]  /*7fa0*/  FMUL R45, R45, R23 ;  /* 0x000000172d2d7220 */ /* 0x000fe20000400000 */
[----:B------:R-:W-:Y:S01]  /*7fb0*/  F2FP.TF32.F32.PACK_B R11, R11 ;  /* 0x0000000bff0b723e */ /* 0x000fe200024050ff */
[----:B------:R-:W-:Y:S01]  /*7fc0*/  FMUL R47, R47, R23 ;  /* 0x000000172f2f7220 */ /* 0x000fe20000400000 */
[----:B------:R-:W-:Y:S01]  /*7fd0*/  ISETP.GT.AND P1, PT, R0, 0x11, PT ;  /* 0x000000110000780c */ /* 0x000fe20003f24270 */
[----:B------:R-:W-:Y:S01]  /*7fe0*/  @P4 STG.E desc[UR50][R4.64+0x24], R29 ;  /* 0x0000241d04004986 */ /* 0x000fe2000c101932 */
[----:B------:R-:W-:Y:S01]  /*7ff0*/  F2FP.TF32.F32.PACK_B R31, R31 ;  /* 0x0000001fff1f723e */ /* 0x000fe200024050ff */
[-C--:B-1----:R-:W-:Y:S01]  /*8000*/  FMUL R3, R32, R23.reuse ;  /* 0x0000001720037220 */ /* 0x082fe20000400000 */
[C---:B------:R-:W-:Y:S01]  /*8010*/  ISETP.GT.AND P4, PT, R2.reuse, RZ, P1 ;  /* 0x000000ff0200720c */ /* 0x040fe20000f84270 */
[----:B------:R0:W-:Y:S01]  /*8020*/  @P2 STG.E desc[UR50][R6.64+0x20], R11 ;  /* 0x0000200b06002986 */ /* 0x0001e2000c101932 */
[----:B------:R-:W-:Y:S01]  /*8030*/  ISETP.GT.AND P2, PT, R2, 0x8, P0 ;  /* 0x000000080200780c */ /* 0x000fe20000744270 */
[----:B------:R-:W-:Y:S01]  /*8040*/  FMUL R49, R49, R23 ;  /* 0x0000001731317220 */ /* 0x000fe20000400000 */
[----:B------:R-:W-:Y:S01]  /*8050*/  F2FP.TF32.F32.PACK_B R3, R3 ;  /* 0x00000003ff03723e */ /* 0x000fe200024050ff */
[----:B------:R-:W-:Y:S01]  /*8060*/  @P3 STG.E desc[UR50][R6.64+0x24], R31 ;  /* 0x0000241f06003986 */ /* 0x000fe2000c101932 */
[----:B------:R-:W-:Y:S01]  /*8070*/  ISETP.GT.AND P0, PT, R0, 0x18, PT ;  /* 0x000000180000780c */ /* 0x000fe20003f04270 */
[-C--:B------:R-:W-:Y:S01]  /*8080*/  FMUL R51, R51, R23.reuse ;  /* 0x0000001733337220 */ /* 0x080fe20000400000 */
[C---:B------:R-:W-:Y:S01]  /*8090*/  ISETP.GT.AND P3, PT, R2.reuse, 0x8, P1 ;  /* 0x000000080200780c */ /* 0x040fe20000f64270 */
[----:B------:R1:W-:Y:S01]  /*80a0*/  @P5 STG.E desc[UR50][R4.64+0x40], R3 ;  /* 0x0000400304005986 */ /* 0x0003e2000c101932 */
[----:B------:R-:W-:Y:S01]  /*80b0*/  ISETP.GT.AND P5, PT, R2, RZ, P0 ;  /* 0x000000ff0200720c */ /* 0x000fe200007a4270 */
[----:B------:R-:W-:Y:S01]  /*80c0*/  FMUL R53, R53, R23 ;  /* 0x0000001735357220 */ /* 0x000fe20000400000 */
[----:B------:R-:W-:Y:S01]  /*80d0*/  F2FP.TF32.F32.PACK_B R33, R33 ;  /* 0x00000021ff21723e */ /* 0x000fe200024050ff */
[----:B0-----:R-:W-:Y:S01]  /*80e0*/  FMUL R11, R38, R23 ;  /* 0x00000017260b7220 */ /* 0x001fe20000400000 */
[----:B------:R-:W-:Y:S01]  /*80f0*/  F2FP.TF32.F32.PACK_B R9, R9 ;  /* 0x00000009ff09723e */ /* 0x000fe200024050ff */
[----:B------:R-:W-:Y:S01]  /*8100*/  FMUL R55, R55, R23 ;  /* 0x0000001737377220 */ /* 0x000fe20000400000 */
[----:B------:R-:W-:Y:S01]  /*8110*/  ISETP.GT.AND P1, PT, R0, 0x19, PT ;  /* 0x000000190000780c */ /* 0x000fe20003f24270 */
[----:B------:R-:W-:Y:S01]  /*8120*/  @P4 STG.E desc[UR50][R4.64+0x44], R33 ;  /* 0x0000442104004986 */ /* 0x000fe2000c101932 */
[----:B------:R-:W-:Y:S01]  /*8130*/  F2FP.TF32.F32.PACK_B R35, R35 ;  /* 0x00000023ff23723e */ /* 0x000fe200024050ff */
[-C--:B------:R-:W-:Y:S01]  /*8140*/  FMUL R57, R57, R23.reuse ;  /* 0x0000001739397220 */ /* 0x080fe20000400000 */
[----:B------:R-:W-:Y:S01]  /*8150*/  ISETP.GT.AND P4, PT, R2, RZ, P1 ;  /* 0x000000ff0200720c */ /* 0x000fe20000f84270 */
[-C--:B-1----:R-:W-:Y:S01]  /*8160*/  FMUL R3, R36, R23.reuse ;  /* 0x0000001724037220 */ /* 0x082fe20000400000 */
[----:B------:R0:W-:Y:S01]  /*8170*/  @P2 STG.E desc[UR50][R6.64+0x40], R9 ;  /* 0x0000400906002986 */ /* 0x0001e2000c101932 */
[----:B------:R-:W-:Y:S01]  /*8180*/  ISETP.GT.AND P2, PT, R2, 0x8, P0 ;  /* 0x000000080200780c */ /* 0x000fe20000744270 */
[----:B------:R-:W-:Y:S01]  /*8190*/  FMUL R59, R59, R23 ;  /* 0x000000173b3b7220 */ /* 0x000fe20000400000 */
[----:B------:R-:W-:Y:S01]  /*81a0*/  ISETP.GT.AND P0, PT, R0, 0x20, PT ;  /* 0x000000200000780c */ /* 0x000fe20003f04270 */
[----:B------:R-:W-:Y:S01]  /*81b0*/  @P3 STG.E desc[UR50][R6.64+0x44], R35 ;  /* 0x0000442306003986 */ /* 0x000fe2000c101932 */
[----:B------:R-:W-:Y:S01]  /*81c0*/  F2FP.TF32.F32.PACK_B R3, R3 ;  /* 0x00000003ff03723e */ /* 0x000fe200024050ff */
[-C--:B------:R-:W-:Y:S01]  /*81d0*/  FMUL R61, R61, R23.reuse ;  /* 0x000000173d3d7220 */ /* 0x080fe20000400000 */
[C---:B------:R-:W-:Y:S01]  /*81e0*/  ISETP.GT.AND P3, PT, R2.reuse, 0x8, P1 ;  /* 0x000000080200780c */ /* 0x040fe20000f64270 */
[----:B------:R-:W-:Y:S01]  /*81f0*/  FMUL R63, R63, R23 ;  /* 0x000000173f3f7220 */ /* 0x000fe20000400000 */
[----:B------:R-:W-:Y:S01]  /*8200*/  F2FP.TF32.F32.PACK_B R37, R37 ;  /* 0x00000025ff25723e */ /* 0x000fe200024050ff */
[----:B------:R1:W-:Y:S01]  /*8210*/  @P5 STG.E desc[UR50][R4.64+0x60], R3 ;  /* 0x0000600304005986 */ /* 0x0003e2000c101932 */
[----:B------:R-:W-:Y:S01]  /*8220*/  ISETP.GT.AND P5, PT, R2, RZ, P0 ;  /* 0x000000ff0200720c */ /* 0x000fe200007a4270 */
[----:B0-----:R-:W-:Y:S01]  /*8230*/  FMUL R9, R42, R23 ;  /* 0x000000172a097220 */ /* 0x001fe20000400000 */
[----:B------:R-:W-:Y:S01]  /*8240*/  F2FP.TF32.F32.PACK_B R11, R11 ;  /* 0x0000000bff0b723e */ /* 0x000fe200024050ff */
[----:B------:R-:W-:Y:S01]  /*8250*/  @P4 STG.E desc[UR50][R4.64+0x64], R37 ;  /* 0x0000642504004986 */ /* 0x000fe2000c101932 */
[----:B------:R-:W-:Y:S01]  /*8260*/  ISETP.GT.AND P1, PT, R0, 0x21, PT ;  /* 0x000000210000780c */ /* 0x000fe20003f24270 */
[----:B------:R-:W-:Y:S01]  /*8270*/  FMUL R65, R65, R23 ;  /* 0x0000001741417220 */ /* 0x000fe20000400000 */
[----:B------:R-:W-:Y:S01]  /*8280*/  F2FP.TF32.F32.PACK_B R39, R39 ;  /* 0x00000027ff27723e */ /* 0x000fe200024050ff */
[----:B------:R0:W-:Y:S01]  /*8290*/  @P2 STG.E desc[UR50][R6.64+0x60], R11 ;  /* 0x0000600b06002986 */ /* 0x0001e2000c101932 */
[C---:B------:R-:W-:Y:S01]  /*82a0*/  ISETP.GT.AND P4, PT, R2.reuse, RZ, P1 ;  /* 0x000000ff0200720c */ /* 0x040fe20000f84270 */
[-C--:B------:R-:W-:Y:S01]  /*82b0*/  FMUL R67, R67, R23.reuse ;  /* 0x0000001743437220 */ /* 0x080fe20000400000 */
[----:B------:R-:W-:Y:S01]  /*82c0*/  ISETP.GT.AND P2, PT, R2, 0x8, P0 ;  /* 0x000000080200780c */ /* 0x000fe20000744270 */
[-C--:B-1----:R-:W-:Y:S01]  /*82d0*/  FMUL R3, R40, R23.reuse ;  /* 0x0000001728037220 */ /* 0x082fe20000400000 */
[----:B------:R-:W-:Y:S01]  /*82e0*/  ISETP.GT.AND P0, PT, R0, 0x28, PT ;  /* 0x000000280000780c */ /* 0x000fe20003f04270 */
[----:B------:R-:W-:Y:S01]  /*82f0*/  @P3 STG.E desc[UR50][R6.64+0x64], R39 ;  /* 0x0000642706003986 */ /* 0x000fe2000c101932 */
[----:B------:R-:W-:Y:S01]  /*8300*/  ISETP.GT.AND P3, PT, R2, 0x8, P1 ;  /* 0x000000080200780c */ /* 0x000fe20000f64270 */
[----:B------:R-:W-:Y:S01]  /*8310*/  FMUL R69, R69, R23 ;  /* 0x0000001745457220 */ /* 0x000fe20000400000 */
[----:B------:R-:W-:Y:S01]  /*8320*/  F2FP.TF32.F32.PACK_B R3, R3 ;  /* 0x00000003ff03723e */ /* 0x000fe200024050ff */
[----:B------:R-:W-:Y:S01]  /*8330*/  FMUL R71, R71, R23 ;  /* 0x0000001747477220 */ /* 0x000fe20000400000 */
[----:B------:R-:W-:Y:S01]  /*8340*/  F2FP.TF32.F32.PACK_B R41, R41 ;  /* 0x00000029ff29723e */ /* 0x000fe200024050ff */
[----:B0-----:R-:W-:Y:S01]  /*8350*/  FMUL R11, R46, R23 ;  /* 0x000000172e0b7220 */ /* 0x001fe20000400000 */
[----:B------:R-:W-:Y:S01]  /*8360*/  F2FP.TF32.F32.PACK_B R9, R9 ;  /* 0x00000009ff09723e */ /* 0x000fe200024050ff */
[----:B------:R0:W-:Y:S01]  /*8370*/  @P5 STG.E desc[UR50][R4.64+0x80], R3 ;  /* 0x0000800304005986 */ /* 0x0001e2000c101932 */
[----:B------:R-:W-:Y:S01]  /*8380*/  ISETP.GT.AND P5, PT, R2, RZ, P0 ;  /* 0x000000ff0200720c */ /* 0x000fe200007a4270 */
[----:B------:R-:W-:Y:S01]  /*8390*/  FMUL R73, R73, R23 ;  /* 0x0000001749497220 */ /* 0x000fe20000400000 */
[----:B------:R-:W-:Y:S01]  /*83a0*/  ISETP.GT.AND P1, PT, R0, 0x29, PT ;  /* 0x000000290000780c */ /* 0x000fe20003f24270 */
[----:B------:R-:W-:Y:S01]  /*83b0*/  @P4 STG.E desc[UR50][R4.64+0x84], R41 ;  /* 0x0000842904004986 */ /* 0x000fe2000c101932 */
[----:B------:R-:W-:Y:S01]  /*83c0*/  F2FP.TF32.F32.PACK_B R43, R43 ;  /* 0x0000002bff2b723e */ /* 0x000fe200024050ff */
[-C--:B------:R-:W-:Y:S01]  /*83d0*/  FMUL R75, R75, R23.reuse ;  /* 0x000000174b4b7220 */ /* 0x080fe20000400000 */
[C---:B------:R-:W-:Y:S01]  /*83e0*/  ISETP.GT.AND P4, PT, R2.reuse, RZ, P1 ;  /* 0x000000ff0200720c */ /* 0x040fe20000f84270 */
[----:B------:R1:W-:Y:S01]  /*83f0*/  @P2 STG.E desc[UR50][R6.64+0x80], R9 ;  /* 0x0000800906002986 */ /* 0x0003e2000c101932 */
[----:B------:R-:W-:Y:S01]  /*8400*/  ISETP.GT.AND P2, PT, R2, 0x8, P0 ;  /* 0x000000080200780c */ /* 0x000fe20000744270 */
[-C--:B------:R-:W-:Y:S01]  /*8410*/  FMUL R77, R77, R23.reuse ;  /* 0x000000174d4d7220 */ /* 0x080fe20000400000 */
[----:B------:R-:W-:Y:S01]  /*8420*/  ISETP.GT.AND P0, PT, R0, 0x30, PT ;  /* 0x000000300000780c */ /* 0x000fe20003f04270 */
[-C--:B0-----:R-:W-:Y:S01]  /*8430*/  FMUL R3, R44, R23.reuse ;  /* 0x000000172c037220 */ /* 0x081fe20000400000 */
[----:B------:R-:W-:Y:S01]  /*8440*/  @P3 STG.E desc[UR50][R6.64+0x84], R43 ;  /* 0x0000842b06003986 */ /* 0x000fe2000c101932 */
[----:B------:R-:W-:Y:S01]  /*8450*/  ISETP.GT.AND P3, PT, R2, 0x8, P1 ;  /* 0x000000080200780c */ /* 0x000fe20000f64270 */
[----:B------:R-:W-:Y:S01]  /*8460*/  FMUL R79, R79, R23 ;  /* 0x000000174f4f7220 */ /* 0x000fe20000400000 */
[----:B------:R-:W-:Y:S01]  /*8470*/  F2FP.TF32.F32.PACK_B R45, R45 ;  /* 0x0000002dff2d723e */ /* 0x000fe200024050ff */
[----:B------:R-:W-:Y:S01]  /*8480*/  FMUL R81, R81, R23 ;  /* 0x0000001751517220 */ /* 0x000fe20000400000 */
[----:B------:R-:W-:Y:S01]  /*8490*/  F2FP.TF32.F32.PACK_B R3, R3 ;  /* 0x00000003ff03723e */ /* 0x000fe200024050ff */
[----:B------:R-:W-:Y:S01]  /*84a0*/  FMUL R83, R83, R23 ;  /* 0x0000001753537220 */ /* 0x000fe20000400000 */
[----:B------:R-:W-:Y:S01]  /*84b0*/  F2FP.TF32.F32.PACK_B R11, R11 ;  /* 0x0000000bff0b723e */ /* 0x000fe200024050ff */
[-C--:B-1----:R-:W-:Y:S01]  /*84c0*/  FMUL R9, R50, R23.reuse ;  /* 0x0000001732097220 */ /* 0x082fe20000400000 */
[----:B------:R-:W-:Y:S01]  /*84d0*/  ISETP.GT.AND P1, PT, R0, 0x31, PT ;  /* 0x000000310000780c */ /* 0x000fe20003f24270 */
[----:B------:R0:W-:Y:S01]  /*84e0*/  @P5 STG.E desc[UR50][R4.64+0xa0], R3 ;  /* 0x0000a00304005986 */ /* 0x0001e2000c101932 */
[C---:B------:R-:W-:Y:S01]  /*84f0*/  ISETP.GT.AND P5, PT, R2.reuse, RZ, P0 ;  /* 0x000000ff0200720c */ /* 0x040fe200007a4270 */
[----:B------:R-:W-:Y:S01]  /*8500*/  FMUL R85, R85, R23 ;  /* 0x0000001755557220 */ /* 0x000fe20000400000 */
[----:B------:R-:W-:Y:S01]  /*8510*/  F2FP.TF32.F32.PACK_B R47, R47 ;  /* 0x0000002fff2f723e */ /* 0x000fe200024050ff */
[----:B------:R-:W-:Y:S01]  /*8520*/  @P4 STG.E desc[UR50][R4.64+0xa4], R45 ;  /* 0x0000a42d04004986 */ /* 0x000fe2000c101932 */
[C---:B------:R-:W-:Y:S01]  /*8530*/  ISETP.GT.AND P4, PT, R2.reuse, RZ, P1 ;  /* 0x000000ff0200720c */ /* 0x040fe20000f84270 */
[----:B------:R-:W-:Y:S01]  /*8540*/  FMUL R87, R87, R23 ;  /* 0x0000001757577220 */ /* 0x000fe20000400000 */
[----:B------:R-:W-:Y:S01]  /*8550*/  F2FP.TF32.F32.PACK_B R49, R49 ;  /* 0x00000031ff31723e */ /* 0x000fe200024050ff */
        /* <DEDUP_REMOVED lines=11> */
[-C--:B------:R-:W-:Y:S01]  /*8610*/  FMUL R95, R95, R23.reuse ;  /* 0x000000175f5f7220 */ /* 0x080fe20000400000 */
[----:B------:R-:W-:Y:S01]  /*8620*/  ISETP.GT.AND P1, PT, R0, 0x39, PT ;  /* 0x000000390000780c */ /* 0x000fe20003f24270 */
[----:B-1----:R-:W-:Y:S01]  /*8630*/  FMUL R11, R54, R23 ;  /* 0x00000017360b7220 */ /* 0x002fe20000400000 */
[----:B------:R-:W-:Y:S01]  /*8640*/  F2FP.TF32.F32.PACK_B R51, R51 ;  /* 0x00000033ff33723e */ /* 0x000fe200024050ff */
        /* <DEDUP_REMOVED lines=15> */
[-C--:B------:R-:W-:Y:S01]  /*8740*/  FMUL R103, R103, R23.reuse ;  /* 0x0000001767677220 */ /* 0x080fe20000400000 */
[----:B------:R-:W-:Y:S01]  /*8750*/  ISETP.GT.AND P1, PT, R0, 0x41, PT ;  /* 0x000000410000780c */ /* 0x000fe20003f24270 */
[----:B------:R-:W-:Y:S01]  /*8760*/  FMUL R105, R105, R23 ;  /* 0x0000001769697220 */ /* 0x000fe20000400000 */
[----:B------:R-:W-:Y:S01]  /*8770*/  F2FP.TF32.F32.PACK_B R3, R3 ;  /* 0x00000003ff03723e */ /* 0x000fe200024050ff */
[----:B------:R-:W-:Y:S01]  /*8780*/  FMUL R107, R107, R23 ;  /* 0x000000176b6b7220 */ /* 0x000fe20000400000 */
[----:B------:R-:W-:Y:S01]  /*8790*/  F2FP.TF32.F32.PACK_B R55, R55 ;  /* 0x00000037ff37723e */ /* 0x000fe200024050ff */
        /* <DEDUP_REMOVED lines=21> */
[-C--:B------:R-:W-:Y:S01]  /*88f0*/  FMUL R119, R119, R23.reuse ;  /* 0x0000001777777220 */ /* 0x080fe20000400000 */
[----:B-1----:R-:W-:Y:S01]  /*8900*/  FMUL R11, R62, R23 ;  /* 0x000000173e0b7220 */ /* 0x002fe20000400000 */
[----:B------:R-:W-:Y:S01]  /*8910*/  F2FP.TF32.F32.PACK_B R61, R61 ;  /* 0x0000003dff3d723e */ /* 0x000fe200024050ff */
[-C--:B------:R-:W-:Y:S01]  /*8920*/  FMUL R121, R121, R23.reuse ;  /* 0x0000001779797220 */ /* 0x080fe20000400000 */
        /* <DEDUP_REMOVED lines=51> */
[----:B------:R-:W-:Y:S01]  /*8c60*/  ISETP.GT.AND P4, PT, R2, RZ, P1 ;  /* 0x000000ff0200720c */ /* 0x000fe20000f84270 */
[----:B------:R-:W-:Y:S01]  /*8c70*/  FMUL R15, R150, R23 ;  /* 0x00000017960f7220 */ /* 0x000fe20000400000 */
[----:B------:R-:W-:Y:S01]  /*8c80*/  F2FP.TF32.F32.PACK_B R71, R71 ;  /* 0x00000047ff47723e */ /* 0x000fe200024050ff */
[----:B------:R1:W-:Y:S01]  /*8c90*/  @P2 STG.E desc[UR50][R6.64+0x140], R9 ;  /* 0x0001400906002986 */ /* 0x0003e2000c101932 */
[----:B------:R-:W-:Y:S01]  /*8ca0*/  ISETP.GT.AND P2, PT, R2, 0x8, P0 ;  /* 0x000000080200780c */ /* 0x000fe20000744270 */
[-C--:B------:R-:W-:Y:S01]  /*8cb0*/  FMUL R151, R151, R23.reuse ;  /* 0x0000001797977220 */ /* 0x080fe20000400000 */
[----:B------:R-:W-:Y:S01]  /*8cc0*/  ISETP.GT.AND P0, PT, R0, 0x60, PT ;  /* 0x000000600000780c */ /* 0x000fe20003f04270 */
[----:B0-----:R-:W-:Y:S01]  /*8cd0*/  FMUL R3, R68, R23 ;  /* 0x0000001744037220 */ /* 0x001fe20000400000 */
[----:B------:R-:W-:Y:S01]  /*8ce0*/  @P3 STG.E desc[UR50][R6.64+0x144], R67 ;  /* 0x0001444306003986 */ /* 0x000fe2000c101932 */
[----:B------:R-:W-:-:S02]  /*8cf0*/  ISETP.GT.AND P3, PT, R2, 0x8, P1 ;  /* 0x000000080200780c */ /* 0x000fc40000f64270 */
[----:B------:R-:W-:Y:S02]  /*8d00*/  ISETP.GT.AND P1, PT, R0, 0x61, PT ;  /* 0x000000610000780c */ /* 0x000fe40003f24270 */
[----:B------:R-:W-:Y:S01]  /*8d10*/  F2FP.TF32.F32.PACK_B R3, R3 ;  /* 0x00000003ff03723e */ /* 0x000fe200024050ff */
[----:B-1----:R-:W-:Y:S01]  /*8d20*/  FMUL R9, R74, R23 ;  /* 0x000000174a097220 */ /* 0x002fe20000400000 */
[----:B------:R-:W-:-:S03]  /*8d30*/  F2FP.TF32.F32.PACK_B R73, R73 ;  /* 0x00000049ff49723e */ /* 0x000fc600024050ff */
[----:B------:R0:W-:Y:S01]  /*8d40*/  @P5 STG.E desc[UR50][R4.64+0x160], R3 ;  /* 0x0001600304005986 */ /* 0x0001e2000c101932 */
[C---:B------:R-:W-:Y:S02]  /*8d50*/  ISETP.GT.AND P5, PT, R2.reuse, RZ, P0 ;  /* 0x000000ff0200720c */ /* 0x040fe400007a4270 */
[----:B------:R-:W-:Y:S01]  /*8d60*/  F2FP.TF32.F32.PACK_B R9, R9 ;  /* 0x00000009ff09723e */ /* 0x000fe200024050ff */
[----:B------:R-:W-:Y:S01]  /*8d70*/  @P4 STG.E desc[UR50][R4.64+0x164], R69 ;  /* 0x0001644504004986 */ /* 0x000fe2000c101932 */
[C---:B------:R-:W-:Y:S02]  /*8d80*/  ISETP.GT.AND P4, PT, R2.reuse, RZ, P1 ;  /* 0x000000ff0200720c */ /* 0x040fe40000f84270 */
[----:B------:R-:W-:Y:S01]  /*8d90*/  F2FP.TF32.F32.PACK_B R75, R75 ;  /* 0x0000004bff4b723e */ /* 0x000fe200024050ff */
[----:B------:R1:W-:Y:S01]  /*8da0*/  @P2 STG.E desc[UR50][R6.64+0x160], R11 ;  /* 0x0001600b06002986 */ /* 0x0003e2000c101932 */
[----:B------:R-:W-:Y:S02]  /*8db0*/  ISETP.GT.AND P2, PT, R2, 0x8, P0 ;  /* 0x000000080200780c */ /* 0x000fe40000744270 */
        /* <DEDUP_REMOVED lines=250> */
[----:B------:R-:W-:Y:S01]  /*9d60*/  ISETP.GT.AND P0, PT, R2, 0x8, P0 ;  /* 0x000000080200780c */ /* 0x000fe20000704270 */
[----:B------:R-:W-:Y:S01]  /*9d70*/  @P4 STG.E desc[UR50][R4.64+0x364], R133 ;  /* 0x0003648504004986 */ /* 0x000fe2000c101932 */
[----:B------:R-:W-:Y:S02]  /*9d80*/  ISETP.GT.AND P4, PT, R0, 0xe9, PT ;  /* 0x000000e90000780c */ /* 0x000fe40003f84270 */
[----:B------:R-:W-:Y:S01]  /*9d90*/  F2FP.TF32.F32.PACK_B R9, R9 ;  /* 0x00000009ff09723e */ /* 0x000fe200024050ff */
[----:B------:R1:W-:Y:S01]  /*9da0*/  @P2 STG.E desc[UR50][R6.64+0x360], R11 ;  /* 0x0003600b06002986 */ /* 0x0003e2000c101932 */
[C---:B------:R-:W-:Y:S02]  /*9db0*/  ISETP.GT.AND P2, PT, R2.reuse, RZ, P1 ;  /* 0x000000ff0200720c */ /* 0x040fe40000f44270 */
[----:B------:R-:W-:Y:S01]  /*9dc0*/  ISETP.GT.AND P1, PT, R2, 0x8, P1 ;  /* 0x000000080200780c */ /* 0x000fe20000f24270 */
[----:B0-----:R-:W-:Y:S01]  /*9dd0*/  FMUL R3, R136, R23 ;  /* 0x0000001788037220 */ /* 0x001fe20000400000 */
[----:B------:R-:W-:Y:S01]  /*9de0*/  @P3 STG.E desc[UR50][R6.64+0x364], R135 ;  /* 0x0003648706003986 */ /* 0x000fe2000c101932 */
[----:B------:R-:W-:-:S02]  /*9df0*/  ISETP.GT.AND P6, PT, R2, RZ, P4 ;  /* 0x000000ff0200720c */ /* 0x000fc400027c4270 */
[----:B------:R-:W-:Y:S02]  /*9e00*/  F2FP.TF32.F32.PACK_B R139, R139 ;  /* 0x0000008bff8b723e */ /* 0x000fe400024050ff */
[----:B------:R-:W-:Y:S02]  /*9e10*/  F2FP.TF32.F32.PACK_B R3, R3 ;  /* 0x00000003ff03723e */ /* 0x000fe400024050ff */
[----:B------:R-:W-:Y:S01]  /*9e20*/  F2FP.TF32.F32.PACK_B R141, R141 ;  /* 0x0000008dff8d723e */ /* 0x000fe200024050ff */
[----:B-1----:R-:W-:Y:S01]  /*9e30*/  FMUL R11, R146, R23 ;  /* 0x00000017920b7220 */ /* 0x002fe20000400000 */
[----:B------:R-:W-:Y:S01]  /*9e40*/  ISETP.GT.AND P4, PT, R2, 0x8, P4 ;  /* 0x000000080200780c */ /* 0x000fe20002784270 */
[----:B------:R0:W-:Y:S01]  /*9e50*/  @P5 STG.E desc[UR50][R4.64+0x380], R3 ;  /* 0x0003800304005986 */ /* 0x0001e2000c101932 */
[----:B------:R-:W-:Y:S02]  /*9e60*/  ISETP.GT.AND P5, PT, R0, 0xe8, PT ;  /* 0x000000e80000780c */ /* 0x000fe40003fa4270 */
[----:B------:R-:W-:Y:S01]  /*9e70*/  F2FP.TF32.F32.PACK_B R143, R143 ;  /* 0x0000008fff8f723e */ /* 0x000fe200024050ff */
[----:B------:R-:W-:Y:S01]  /*9e80*/  @P2 STG.E desc[UR50][R4.64+0x384], R137 ;  /* 0x0003848904002986 */ /* 0x000fe2000c101932 */
[----:B------:R-:W-:-:S02]  /*9e90*/  ISETP.GT.AND P3, PT, R2, RZ, P5 ;  /* 0x000000ff0200720c */ /* 0x000fc40002f64270 */
[----:B------:R-:W-:Y:S01]  /*9ea0*/  ISETP.GT.AND P5, PT, R2, 0x8, P5 ;  /* 0x000000080200780c */ /* 0x000fe20002fa4270 */
[----:B------:R1:W-:Y:S01]  /*9eb0*/  @P0 STG.E desc[UR50][R6.64+0x380], R9 ;  /* 0x0003800906000986 */ /* 0x0003e2000c101932 */
[C---:B------:R-:W-:Y:S02]  /*9ec0*/  ISETP.GT.AND P2, PT, R0.reuse, 0xf1, PT ;  /* 0x000000f10000780c */ /* 0x040fe40003f44270 */
[----:B------:R-:W-:Y:S01]  /*9ed0*/  ISETP.GT.AND P0, PT, R0, 0xf9, PT ;  /* 0x000000f90000780c */ /* 0x000fe20003f04270 */
[----:B0-----:R-:W-:Y:S01]  /*9ee0*/  FMUL R3, R140, R23 ;  /* 0x000000178c037220 */ /* 0x001fe20000400000 */
[----:B------:R-:W-:Y:S01]  /*9ef0*/  @P1 STG.E desc[UR50][R6.64+0x384], R139 ;  /* 0x0003848b06001986 */ /* 0x000fe2000c101932 */
[----:B------:R-:W-:Y:S02]  /*9f00*/  ISETP.GT.AND P1, PT, R0, 0xf8, PT ;  /* 0x000000f80000780c */ /* 0x000fe40003f24270 */
[----:B------:R-:W-:Y:S02]  /*9f10*/  F2FP.TF32.F32.PACK_B R145, R145 ;  /* 0x00000091ff91723e */ /* 0x000fe400024050ff */
[----:B------:R-:W-:Y:S01]  /*9f20*/  F2FP.TF32.F32.PACK_B R3, R3 ;  /* 0x00000003ff03723e */ /* 0x000fe200024050ff */
[----:B-1----:R-:W-:Y:S01]  /*9f30*/  FMUL R9, R142, R23 ;  /* 0x000000178e097220 */ /* 0x002fe20000400000 */
[----:B------:R-:W-:-:S03]  /*9f40*/  F2FP.TF32.F32.PACK_B R11, R11 ;  /* 0x0000000bff0b723e */ /* 0x000fc600024050ff */
[----:B------:R0:W-:Y:S01]  /*9f50*/  @P3 STG.E desc[UR50][R4.64+0x3a0], R3 ;  /* 0x0003a00304003986 */ /* 0x0001e2000c101932 */
[----:B------:R-:W-:Y:S02]  /*9f60*/  ISETP.GT.AND P3, PT, R0, 0xf0, PT ;  /* 0x000000f00000780c */ /* 0x000fe40003f64270 */
[----:B------:R-:W-:Y:S01]  /*9f70*/  F2FP.TF32.F32.PACK_B R9, R9 ;  /* 0x00000009ff09723e */ /* 0x000fe200024050ff */
[----:B------:R-:W-:Y:S01]  /*9f80*/  @P6 STG.E desc[UR50][R4.64+0x3a4], R141 ;  /* 0x0003a48d04006986 */ /* 0x000fe2000c101932 */
[C---:B------:R-:W-:Y:S02]  /*9f90*/  ISETP.GT.AND P6, PT, R2.reuse, RZ, P3 ;  /* 0x000000ff0200720c */ /* 0x040fe40001fc4270 */
[C---:B------:R-:W-:Y:S01]  /*9fa0*/  ISETP.GT.AND P3, PT, R2.reuse, 0x8, P3 ;  /* 0x000000080200780c */ /* 0x040fe20001f64270 */
[----:B------:R-:W-:Y:S01]  /*9fb0*/  @P5 STG.E desc[UR50][R6.64+0x3a0], R9 ;  /* 0x0003a00906005986 */ /* 0x000fe2000c101932 */
[C---:B------:R-:W-:Y:S02]  /*9fc0*/  ISETP.GT.AND P5, PT, R2.reuse, RZ, P2 ;  /* 0x000000ff0200720c */ /* 0x040fe400017a4270 */
[----:B------:R-:W-:Y:S01]  /*9fd0*/  ISETP.GT.AND P2, PT, R2, 0x8, P2 ;  /* 0x000000080200780c */ /* 0x000fe20001744270 */
[----:B0-----:R-:W-:Y:S01]  /*9fe0*/  FMUL R3, R144, R23 ;  /* 0x0000001790037220 */ /* 0x001fe20000400000 */
[----:B------:R-:W-:Y:S01]  /*9ff0*/  @P4 STG.E desc[UR50][R6.64+0x3a4], R143 ;  /* 0x0003a48f06004986 */ /* 0x000fe2000c101932 */
[----:B------:R-:W-:-:S02]  /*a000*/  ISETP.GT.AND P4, PT, R2, RZ, P0 ;  /* 0x000000ff0200720c */ /* 0x000fc40000784270 */
[C---:B------:R-:W-:Y:S02]  /*a010*/  ISETP.GT.AND P0, PT, R2.reuse, 0x8, P0 ;  /* 0x000000080200780c */ /* 0x040fe40000704270 */
[----:B------:R-:W-:Y:S02]  /*a020*/  F2FP.TF32.F32.PACK_B R3, R3 ;  /* 0x00000003ff03723e */ /* 0x000fe400024050ff */
[----:B------:R-:W-:Y:S02]  /*a030*/  F2FP.TF32.F32.PACK_B R147, R147 ;  /* 0x00000093ff93723e */ /* 0x000fe400024050ff */
[----:B------:R-:W-:Y:S01]  /*a040*/  F2FP.TF32.F32.PACK_B R13, R13 ;  /* 0x0000000dff0d723e */ /* 0x000fe200024050ff */
[----:B------:R0:W-:Y:S01]  /*a050*/  @P6 STG.E desc[UR50][R4.64+0x3c0], R3 ;  /* 0x0003c00304006986 */ /* 0x0001e2000c101932 */
[C---:B------:R-:W-:Y:S02]  /*a060*/  ISETP.GT.AND P6, PT, R2.reuse, RZ, P1 ;  /* 0x000000ff0200720c */ /* 0x040fe40000fc4270 */
[----:B------:R-:W-:Y:S01]  /*a070*/  ISETP.GT.AND P1, PT, R2, 0x8, P1 ;  /* 0x000000080200780c */ /* 0x000fe20000f24270 */
[----:B------:R-:W-:Y:S01]  /*a080*/  @P5 IMAD.MOV.U32 R2, RZ, RZ, R4 ;  /* 0x000000ffff025224 */ /* 0x000fe200078e0004 */
[----:B------:R-:W-:-:S02]  /*a090*/  F2FP.TF32.F32.PACK_B R149, R149 ;  /* 0x00000095ff95723e */ /* 0x000fc400024050ff */
[----:B------:R-:W-:Y:S02]  /*a0a0*/  F2FP.TF32.F32.PACK_B R15, R15 ;  /* 0x0000000fff0f723e */ /* 0x000fe400024050ff */
[----:B------:R-:W-:Y:S01]  /*a0b0*/  F2FP.TF32.F32.PACK_B R151, R151 ;  /* 0x00000097ff97723e */ /* 0x000fe200024050ff */
[----:B0-----:R-:W-:-:S05]  /*a0c0*/  @P5 IMAD.MOV.U32 R3, RZ, RZ, R5 ;  /* 0x000000ffff035224 */ /* 0x001fca00078e0005 */
[----:B------:R0:W-:Y:S02]  /*a0d0*/  @P5 STG.E desc[UR50][R2.64+0x3c4], R145 ;  /* 0x0003c49102005986 */ /* 0x0001e4000c101932 */
[----:B0-----:R-:W-:Y:S02]  /*a0e0*/  @P3 IMAD.MOV.U32 R2, RZ, RZ, R6 ;  /* 0x000000ffff023224 */ /* 0x001fe400078e0006 */
[----:B------:R-:W-:-:S05]  /*a0f0*/  @P3 IMAD.MOV.U32 R3, RZ, RZ, R7 ;  /* 0x000000ffff033224 */ /* 0x000fca00078e0007 */
[----:B------:R0:W-:Y:S02]  /*a100*/  @P3 STG.E desc[UR50][R2.64+0x3c0], R11 ;  /* 0x0003c00b02003986 */ /* 0x0001e4000c101932 */
[----:B0-----:R-:W-:Y:S02]  /*a110*/  @P2 IMAD.MOV.U32 R2, RZ, RZ, R6 ;  /* 0x000000ffff022224 */ /* 0x001fe400078e0006 */
[----:B------:R-:W-:-:S05]  /*a120*/  @P2 IMAD.MOV.U32 R3, RZ, RZ, R7 ;  /* 0x000000ffff032224 */ /* 0x000fca00078e0007 */
[----:B------:R0:W-:Y:S02]  /*a130*/  @P2 STG.E desc[UR50][R2.64+0x3c4], R147 ;  /* 0x0003c49302002986 */ /* 0x0001e4000c101932 */
[----:B0-----:R-:W-:Y:S02]  /*a140*/  @P6 IMAD.MOV.U32 R2, RZ, RZ, R4 ;  /* 0x000000ffff026224 */ /* 0x001fe400078e0004 */
[----:B------:R-:W-:-:S05]  /*a150*/  @P6 IMAD.MOV.U32 R3, RZ, RZ, R5 ;  /* 0x000000ffff036224 */ /* 0x000fca00078e0005 */
[----:B------:R0:W-:Y:S04]  /*a160*/  @P6 STG.E desc[UR50][R2.64+0x3e0], R13 ;  /* 0x0003e00d02006986 */ /* 0x0001e8000c101932 */
[----:B------:R1:W-:Y:S01]  /*a170*/  @P4 STG.E desc[UR50][R4.64+0x3e4], R149 ;  /* 0x0003e49504004986 */ /* 0x0003e2000c101932 */
[----:B0-----:R-:W-:Y:S02]  /*a180*/  @P1 IMAD.MOV.U32 R2, RZ, RZ, R6 ;  /* 0x000000ffff021224 */ /* 0x001fe400078e0006 */
[----:B------:R-:W-:-:S05]  /*a190*/  @P1 IMAD.MOV.U32 R3, RZ, RZ, R7 ;  /* 0x000000ffff031224 */ /* 0x000fca00078e0007 */
[----:B------:R1:W-:Y:S04]  /*a1a0*/  @P1 STG.E desc[UR50][R2.64+0x3e0], R15 ;  /* 0x0003e00f02001986 */ /* 0x0003e8000c101932 */
[----:B------:R1:W-:Y:S02]  /*a1b0*/  @P0 STG.E desc[UR50][R6.64+0x3e4], R151 ;  /* 0x0003e49706000986 */ /* 0x0003e4000c101932 */
.L_x_285:
[----:B------:R-:W-:Y:S05]  /*a1c0*/  BSYNC B0 ;  /* 0x0000000000007941 */ /* 0x000fea0003800000 */
.L_x_31:
[----:B-1----:R-:W-:Y:S01]  /*a1d0*/  IMAD.U32 R2, RZ, RZ, UR38 ;  /* 0x00000026ff027e24 */ /* 0x002fe2000f8e00ff */
[----:B------:R-:W-:Y:S01]  /*a1e0*/  ULDC.64 UR4, c[0x0][0x650] ;  /* 0x0001940000047ab9 */ /* 0x000fe20000000a00 */
[----:B------:R-:W-:Y:S01]  /*a1f0*/  IMAD.U32 R0, RZ, RZ, UR41 ;  /* 0x00000029ff007e24 */ /* 0x000fe2000f8e00ff */
[----:B------:R1:W-:Y:S01]  /*a200*/  SYNCS.ARRIVE.TRANS64.A1T0 RZ, [R158+UR46], RZ ;  /* 0x000000ff9eff79a7 */ /* 0x0003e2000810002e */
[----:B0-----:R-:W-:Y:S01]  /*a210*/  IMAD.U32 R3, RZ, RZ, UR39 ;  /* 0x00000027ff037e24 */ /* 0x001fe2000f8e00ff */
[C---:B------:R-:W-:Y:S01]  /*a220*/  LEA R16, P0, R2.reuse, R16, 0x1 ;  /* 0x0000001002107211 */ /* 0x040fe200078008ff */
[----:B-----5:R-:W-:Y:S02]  /*a230*/  IMAD.MOV.U32 R18, RZ, RZ, -0x1 ;  /* 0xffffffffff127424 */ /* 0x020fe400078e00ff */
[----:B------:R-:W-:Y:S01]  /*a240*/  IMAD.MOV.U32 R19, RZ, RZ, -0x1 ;  /* 0xffffffffff137424 */ /* 0x000fe200078e00ff */
[----:B------:R-:W-:Y:S01]  /*a250*/  LEA.HI.X R17, R2, R17, R0, 0x1, P0 ;  /* 0x0000001102117211 */ /* 0x000fe200000f0c00 */
[----:B------:R-:W-:Y:S01]  /*a260*/  IMAD.MOV.U32 R2, RZ, RZ, -0x1 ;  /* 0xffffffffff027424 */ /* 0x000fe200078e00ff */
[----:B------:R-:W-:-:S02]  /*a270*/  ISETP.GE.U32.AND P0, PT, R16, UR4, PT ;  /* 0x0000000410007c0c */ /* 0x000fc4000bf06070 */
[----:B------:R-:W-:Y:S02]  /*a280*/  PRMT R0, RZ, 0x7610, R0 ;  /* 0x00007610ff007816 */ /* 0x000fe40000000000 */
[----:B------:R-:W-:-:S13]  /*a290*/  ISETP.GE.U32.AND.EX P0, PT, R17, UR5, PT, P0 ;  /* 0x0000000511007c0c */ /* 0x000fda000bf06100 */
[----:B-1----:R-:W-:Y:S05]  /*a2a0*/  @P0 BRA `(.L_x_286) ;  /* 0x00000004008c0947 */ /* 0x002fea0003800000 */
[----:B------:R-:W0:Y:S01]  /*a2b0*/  S2UR UR7, SR_CTAID.X ;  /* 0x00000000000779c3 */ /* 0x000e220000002500 */
[----:B------:R-:W-:Y:S01]  /*a2c0*/  ULDC.64 UR4, c[0x0][0x628] ;  /* 0x00018a0000047ab9 */ /* 0x000fe20000000a00 */
[----:B------:R-:W-:Y:S01]  /*a2d0*/  ULDC UR6, c[0x0][0x150] ;  /* 0x0000540000067ab9 */ /* 0x000fe20000000800 */
[----:B------:R-:W-:Y:S01]  /*a2e0*/  ISETP.NE.U32.AND P0, PT, RZ, UR4, PT ;  /* 0x00000004ff007c0c */ /* 0x000fe2000bf05070 */
[----:B------:R-:W-:Y:S01]  /*a2f0*/  ULDC UR15, c[0x0][0x630] ;  /* 0x00018c00000f7ab9 */ /* 0x000fe20000000800 */
[C---:B------:R-:W-:Y:S01]  /*a300*/  R2UR UR16, R16.reuse ;  /* 0x00000000101072ca */ /* 0x040fe200000e0000 */
[----:B------:R-:W-:Y:S01]  /*a310*/  ULDC UR18, c[0x0][0x154] ;  /* 0x0000550000127ab9 */ /* 0x000fe20000000800 */
[----:B------:R-:W-:Y:S01]  /*a320*/  ISETP.NE.AND.EX P0, PT, RZ, UR5, PT, P0 ;  /* 0x00000005ff007c0c */ /* 0x000fe2000bf05300 */
[----:B------:R-:W1:Y:S01]  /*a330*/  S2UR UR19, SR_CTAID.Y ;  /* 0x00000000001379c3 */ /* 0x000e620000002600 */
[----:B------:R-:W-:Y:S02]  /*a340*/  R2UR UR17, R17 ;  /* 0x00000000111172ca */ /* 0x000fe400000e0000 */
[----:B------:R-:W-:-:S02]  /*a350*/  R2UR UR12, R16 ;  /* 0x00000000100c72ca */ /* 0x000fc400000e0000 */
[----:B------:R-:W-:Y:S02]  /*a360*/  R2UR UR13, R17 ;  /* 0x00000000110d72ca */ /* 0x000fe400000e0000 */
[----:B0-----:R-:W-:-:S05]  /*a370*/  I2FP.F32.U32 R0, UR7 ;  /* 0x0000000700007c45 */ /* 0x001fca0008201000 */
[----:B------:R-:W-:-:S04]  /*a380*/  FMUL R0, R0, UR6 ;  /* 0x0000000600007c20 */ /* 0x000fc80008400000 */
[----:B------:R0:W0:Y:S01]  /*a390*/  F2I.U32.TRUNC.NTZ R2, R0 ;  /* 0x0000000000027305 */ /* 0x000022000020f000 */
[----:B-1----:R-:W-:Y:S05]  /*a3a0*/  @!P0 BRA `(.L_x_287) ;  /* 0x0000000000308947 */ /* 0x002fea0003800000 */
        /* <DEDUP_REMOVED lines=12> */
.L_x_287:
[----:B------:R-:W-:Y:S01]  /*a470*/  USHF.R.U64 UR6, UR12, UR15, UR13 ;  /* 0x0000000f0c067299 */ /* 0x000fe2000800120d */
[----:B0-----:R-:W-:Y:S01]  /*a480*/  I2FP.F32.U32 R0, UR19 ;  /* 0x0000001300007c45 */ /* 0x001fe20008201000 */
[----:B------:R-:W-:Y:S01]  /*a490*/  USHF.R.U32.HI UR4, URZ, UR15, UR13 ;  /* 0x0000000f3f047299 */ /* 0x000fe2000801160d */
[----:B------:R-:W-:Y:S01]  /*a4a0*/  R2UR UR14, R2 ;  /* 0x00000000020e72ca */ /* 0x000fe200000e0000 */
[----:B------:R-:W-:Y:S02]  /*a4b0*/  UIADD3 UR9, UP0, URZ, -UR6, URZ ;  /* 0x800000063f097290 */ /* 0x000fe4000ff1e03f */
[----:B------:R-:W-:Y:S01]  /*a4c0*/  FMUL R0, R0, UR18 ;  /* 0x0000001200007c20 */ /* 0x000fe20008400000 */
[----:B------:R-:W-:Y:S01]  /*a4d0*/  ULDC.64 UR12, c[0x0][0x620] ;  /* 0x00018800000c7ab9 */ /* 0x000fe20000000a00 */
[----:B------:R-:W-:Y:S01]  /*a4e0*/  UIADD3.X UR4, URZ, ~UR4, URZ, UP0, !UPT ;  /* 0x800000043f047290 */ /* 0x000fe200087fe43f */
[----:B------:R-:W-:Y:S01]  /*a4f0*/  UMOV UR10, UR16 ;  /* 0x00000010000a7c82 */ /* 0x000fe20008000000 */
[----:B------:R-:W-:-:S02]  /*a500*/  UMOV UR11, UR17 ;  /* 0x00000011000b7c82 */ /* 0x000fc40008000000 */
[----:B------:R-:W0:Y:S01]  /*a510*/  F2I.U32.TRUNC.NTZ R0, R0 ;  /* 0x0000000000007305 */ /* 0x000e22000020f000 */
[----:B------:R-:W-:Y:S02]  /*a520*/  UIMAD UR4, UR4, UR12, URZ ;  /* 0x0000000c040472a4 */ /* 0x000fe4000f8e023f */
        /* <DEDUP_REMOVED lines=9> */
[----:B------:R-:W-:Y:S01]  /*a5c0*/  USHF.R.U64 UR12, UR10, UR13, UR11 ;  /* 0x0000000d0a0c7299 */ /* 0x000fe2000800120b */
[----:B0-----:R-:W-:Y:S01]  /*a5d0*/  R2UR UR16, R0 ;  /* 0x00000000001072ca */ /* 0x001fe200000e0000 */
[----:B------:R-:W-:Y:S01]  /*a5e0*/  USHF.R.U32.HI UR10, URZ, UR13, UR11 ;  /* 0x0000000d3f0a7299 */ /* 0x000fe2000801160b */
[----:B------:R-:W-:Y:S01]  /*a5f0*/  ISETP.NE.AND.EX P0, PT, RZ, UR5, PT, P0 ;  /* 0x00000005ff007c0c */ /* 0x000fe2000bf05300 */
[----:B------:R-:W-:Y:S01]  /*a600*/  ULDC UR17, c[0x0][0x608] ;  /* 0x0001820000117ab9 */ /* 0x000fe20000000800 */
[----:B------:R-:W-:-:S02]  /*a610*/  ULOP3.LUT UR23, URZ, UR18, URZ, 0x33, !UPT ;  /* 0x000000123f177292 */ /* 0x000fc4000f8e333f */
[----:B------:R-:W-:Y:S02]  /*a620*/  USHF.R.U64 UR18, UR12, UR17, UR10 ;  /* 0x000000110c127299 */ /* 0x000fe4000800120a */
[----:B------:R-:W-:Y:S01]  /*a630*/  USHF.R.U32.HI UR10, URZ, UR17, UR10 ;  /* 0x000000113f0a7299 */ /* 0x000fe2000801160a */
[----:B------:R-:W-:Y:S01]  /*a640*/  UMOV UR20, 0x1 ;  /* 0x0000000100147882 */ /* 0x000fe20000000000 */
[----:B------:R-:W-:Y:S02]  /*a650*/  UIADD3 UR14, -UR14, URZ, URZ ;  /* 0x0000003f0e0e7290 */ /* 0x000fe4000fffe13f */
[----:B------:R-:W-:Y:S02]  /*a660*/  USHF.L.U32 UR13, UR20, UR22, URZ ;  /* 0x00000016140d7299 */ /* 0x000fe4000800063f */
[----:B------:R-:W-:Y:S01]  /*a670*/  USHF.R.U64 UR20, UR18, UR22, UR10 ;  /* 0x0000001612147299 */ /* 0x000fe2000800120a */
[----:B------:R-:W-:Y:S01]  /*a680*/  ULDC UR15, c[0x0][0x144] ;  /* 0x00005100000f7ab9 */ /* 0x000fe20000000800 */
[----:B------:R-:W-:Y:S01]  /*a690*/  ULDC UR8, c[0x0][0x600] ;  /* 0x0001800000087ab9 */ /* 0x000fe20000000800 */
[----:B------:R-:W-:-:S02]  /*a6a0*/  UIADD3 UR21, -UR16, URZ, URZ ;  /* 0x0000003f10157290 */ /* 0x000fc4000fffe13f */
[----:B------:R-:W-:Y:S02]  /*a6b0*/  USHF.R.U32.HI UR17, URZ, UR22, UR10 ;  /* 0x000000163f117299 */ /* 0x000fe4000801160a */
[----:B------:R-:W-:Y:S02]  /*a6c0*/  UIADD3 UR9, UR8, -0x1, URZ ;  /* 0xffffffff08097890 */ /* 0x000fe4000fffe03f */
        /* <DEDUP_REMOVED lines=16> */
.L_x_288:
[----:B------:R-:W-:Y:S01]  /*a7d0*/  UISETP.NE.AND UP0, UPT, UR40, URZ, UPT ;  /* 0x0000003f2800728c */ /* 0x000fe2000bf05270 */
[----:B------:R-:W-:Y:S01]  /*a7e0*/  IMAD.MOV.U32 R0, RZ, RZ, 0x1 ;  /* 0x00000001ff007424 */ /* 0x000fe200078e00ff */
[----:B------:R-:W-:Y:S01]  /*a7f0*/  USHF.R.U64 UR4, UR16, UR24, UR17 ;  /* 0x0000001810047299 */ /* 0x000fe20008001211 */
[----:B------:R-:W-:Y:S01]  /*a800*/  IMAD.U32 R19, RZ, RZ, UR6 ;  /* 0x00000006ff137e24 */ /* 0x000fe2000f8e00ff */
[----:B------:R-:W-:Y:S02]  /*a810*/  ULOP3.LUT UR18, UR18, UR23, URZ, 0xc0, !UPT ;  /* 0x0000001712127292 */ /* 0x000fe4000f8ec03f */
[----:B------:R-:W-:Y:S02]  /*a820*/  UIADD3 UR5, -UR4, URZ, URZ ;  /* 0x0000003f04057290 */ /* 0x000fe4000fffe13f */
[----:B------:R-:W-:Y:S02]  /*a830*/  ULOP3.LUT UR9, UR12, UR9, URZ, 0xc0, !UPT ;  /* 0x000000090c097292 */ /* 0x000fe4000f8ec03f */
[----:B------:R-:W-:-:S02]  /*a840*/  UIMAD UR4, UR13, UR4, UR18 ;  /* 0x000000040d0472a4 */ /* 0x000fc4000f8e0212 */
[----:B------:R-:W-:Y:S02]  /*a850*/  @UP0 UIMAD UR22, UR26, UR21, UR19 ;  /* 0x000000151a1602a4 */ /* 0x000fe4000f8e0213 */
[----:B------:R-:W-:Y:S01]  /*a860*/  UIMAD UR5, UR5, UR25, UR20 ;  /* 0x00000019050572a4 */ /* 0x000fe2000f8e0214 */
[----:B------:R-:W-:Y:S02]  /*a870*/  ULDC UR7, c[0x0][0x610] ;  /* 0x0001840000077ab9 */ /* 0x000fe40000000800 */
[----:B------:R-:W-:Y:S02]  /*a880*/  UIMAD UR4, UR4, UR7, UR22 ;  /* 0x00000007040472a4 */ /* 0x000fe4000f8e0216 */
[----:B------:R-:W-:-:S04]  /*a890*/  UIMAD UR5, UR5, UR8, UR9 ;  /* 0x00000008050572a4 */ /* 0x000fc8000f8e0209 */
[----:B------:R-:W-:Y:S02]  /*a8a0*/  USEL UR7, UR5, UR4, !UP0 ;  /* 0x0000000405077287 */ /* 0x000fe4000c000000 */
[----:B------:R-:W-:-:S04]  /*a8b0*/  USEL UR4, UR4, UR5, !UP0 ;  /* 0x0000000504047287 */ /* 0x000fc8000c000000 */
[----:B------:R-:W-:Y:S02]  /*a8c0*/  IMAD.U32 R2, RZ, RZ, UR7 ;  /* 0x00000007ff027e24 */ /* 0x000fe4000f8e00ff */
[----:B------:R-:W-:-:S07]  /*a8d0*/  IMAD.U32 R18, RZ, RZ, UR4 ;  /* 0x00000004ff127e24 */ /* 0x000fce000f8e00ff */
.L_x_286:
[----:B------:R-:W-:Y:S02]  /*a8e0*/  LOP3.LUT P0, RZ, R0, 0xff, RZ, 0xc0, !PT ;  /* 0x000000ff00ff7812 */ /* 0x000fe4000780c0ff */
[----:B------:R-:W-:-:S11]  /*a8f0*/  LOP3.LUT R166, R166, 0x1, RZ, 0x3c, !PT ;  /* 0x00000001a6a67812 */ /* 0x000fd600078e3cff */
[----:B------:R-:W-:Y:S05]  /*a900*/  @P0 BRA `(.L_x_289) ;  /* 0xffffff6800fc0947 */ /* 0x000fea000383ffff */
[----:B------:R-:W-:Y:S05]  /*a910*/  EXIT ;  /* 0x000000000000794d */ /* 0x000fea0003800000 */
.L_x_12:
[----:B------:R-:W-:-:S08]  /*a920*/  ISETP.NE.AND P0, PT, RZ, UR8, PT ;  /* 0x00000008ff007c0c */ /* 0x000fd0000bf05270 */
[----:B-----5:R-:W0:-:S00]  /*a930*/  USETMAXREG.DEALLOC.CTAPOOL 0x28 ;  /* 0x00000028000079c8 */ /* 0x020e0000080e0500 */
[----:B------:R-:W-:Y:S05]  /*a940*/  @P0 EXIT ;  /* 0x000000000000094d */ /* 0x000fea0003800000 */
[----:B0-----:R-:W-:Y:S01]  /*a950*/  LOP3.LUT P0, RZ, R5, 0xff, RZ, 0xc0, !PT ;  /* 0x000000ff05ff7812 */ /* 0x001fe2000780c0ff */
[----:B------:R-:W-:Y:S02]  /*a960*/  IMAD.MOV.U32 R8, RZ, RZ, 0x1 ;  /* 0x00000001ff087424 */ /* 0x000fe400078e00ff */
[----:B------:R-:W-:-:S10]  /*a970*/  IMAD.MOV.U32 R0, RZ, RZ, RZ ;  /* 0x000000ffff007224 */ /* 0x000fd400078e00ff */
[----:B------:R-:W-:Y:S05]  /*a980*/  @!P0 BRA `(.L_x_290) ;  /* 0x0000000c00448947 */ /* 0x000fea0003800000 */
[----:B------:R-:W-:Y:S01]  /*a990*/  LOP3.LUT P0, RZ, R4, 0x1f, RZ, 0xc0, !PT ;  /* 0x0000001f04ff7812 */ /* 0x000fe2000780c0ff */
[----:B------:R-:W-:Y:S01]  /*a9a0*/  ULDC UR5, c[0x0][0x658] ;  /* 0x0001960000057ab9 */ /* 0x000fe20000000800 */
[----:B------:R-:W-:Y:S01]  /*a9b0*/  UMOV UR6, 0xffffffff ;  /* 0xffffffff00067882 */ /* 0x000fe20000000000 */
[----:B------:R-:W-:Y:S01]  /*a9c0*/  BSSY B0, `(.L_x_290) ;  /* 0x00000cd000007945 */ /* 0x000fe20003800000 */
[----:B------:R-:W-:Y:S01]  /*a9d0*/  USHF.L.U32 UR6, UR6, UR5, URZ ;  /* 0x0000000506067299 */ /* 0x000fe2000800063f */
[C---:B------:R-:W-:Y:S01]  /*a9e0*/  ISETP.NE.AND P3, PT, R3.reuse, RZ, PT ;  /* 0x000000ff0300720c */ /* 0x040fe20003f65270 */
[----:B------:R-:W-:Y:S01]  /*a9f0*/  IMAD.MOV.U32 R9, RZ, RZ, 0x1 ;  /* 0x00000001ff097424 */ /* 0x000fe200078e00ff */
[----:B------:R-:W-:Y:S01]  /*aa00*/  ISETP.NE.OR P0, PT, R3, RZ, !P0 ;  /* 0x000000ff0300720c */ /* 0x000fe20004705670 */
[----:B------:R-:W-:Y:S01]  /*aa10*/  IMAD.MOV.U32 R8, RZ, RZ, 0x1 ;  /* 0x00000001ff087424 */ /* 0x000fe200078e00ff */
[----:B------:R-:W-:Y:S01]  /*aa20*/  ULDC UR4, c[0x0][0x600] ;  /* 0x0001800000047ab9 */ /* 0x000fe20000000800 */
[----:B------:R-:W-:Y:S01]  /*aa30*/  IMAD.MOV.U32 R0, RZ, RZ, RZ ;  /* 0x000000ffff007224 */ /* 0x000fe200078e00ff */
[----:B------:R-:W-:Y:S01]  /*aa40*/  UMOV UR7, 0x1 ;  /* 0x0000000100077882 */ /* 0x000fe20000000000 */
[----:B------:R-:W-:-:S02]  /*aa50*/  UIADD3 UR21, UR37, 0x1, URZ ;  /* 0x0000000125157890 */ /* 0x000fc4000fffe03f */
[----:B------:R-:W-:Y:S02]  /*aa60*/  ULOP3.LUT UR13, UR42, 0x2, URZ, 0xfc, !UPT ;  /* 0x000000022a0d7892 */ /* 0x000fe4000f8efc3f */
[----:B------:R-:W-:Y:S02]  /*aa70*/  UIADD3 UR4, UR4, -0x1, URZ ;  /* 0xffffffff04047890 */ /* 0x000fe4000fffe03f */
[----:B------:R-:W-:Y:S02]  /*aa80*/  USHF.L.U32 UR5, UR7, UR5, URZ ;  /* 0x0000000507057299 */ /* 0x000fe4000800063f */
[----:B------:R-:W-:Y:S01]  /*aa90*/  ULOP3.LUT UR6, URZ, UR6, URZ, 0x33, !UPT ;  /* 0x000000063f067292 */ /* 0x000fe2000f8e333f */
[----:B------:R-:W-:-:S11]  /*aaa0*/  ULDC.64 UR30, c[0x0][0x198] ;  /* 0x00006600001e7ab9 */ /* 0x000fd60000000a00 */
.L_x_302:
[----:B------:R-:W-:-:S03]  /*aab0*/  UMOV UR7, 0xffffffff ;  /* 0xffffffff00077882 */ /* 0x000fc60000000000 */
[----:B------:R-:W-:Y:S05]  /*aac0*/  BRA.DIV UR7, `(.L_x_291) ;  /* 0x0000000e07c47947 */ /* 0x000fea000b800000 */
[----:B------:R-:W-:-:S13]  /*aad0*/  ELECT P6, URZ, PT ;  /* 0x00000000003f782f */ /* 0x000fda00038c0000 */
.L_x_313:
[----:B------:R-:W0:Y:S01]  /*aae0*/  LDC R3, c[0x0][0x28c] ;  /* 0x0000a300ff037b82 */ /* 0x000e220000000800 */
[----:B------:R-:W-:Y:S01]  /*aaf0*/  BSSY B1, `(.L_x_292) ;  /* 0x0000044000017945 */ /* 0x000fe20003800000 */
[----:B0-----:R-:W-:-:S13]  /*ab00*/  ISETP.LT.OR P6, PT, R3, 0x1, !P6 ;  /* 0x000000010300780c */ /* 0x001fda00077c1670 */
[----:B------:R-:W-:Y:S05]  /*ab10*/  @P6 BRA `(.L_x_293) ;  /* 0x0000000400046947 */ /* 0x000fea0003800000 */
[----:B------:R-:W-:Y:S02]  /*ab20*/  IMAD.SHL.U32 R6, R2, 0x100, RZ ;  /* 0x0000010002067824 */ /* 0x000fe400078e00ff */
[----:B------:R-:W-:Y:S02]  /*ab30*/  IMAD.SHL.U32 R18, R18, 0x40, RZ ;  /* 0x0000004012127824 */ /* 0x000fe400078e00ff */
[----:B------:R-:W-:Y:S02]  /*ab40*/  IMAD.MOV.U32 R11, RZ, RZ, RZ ;  /* 0x000000ffff0b7224 */ /* 0x000fe400078e00ff */
[----:B------:R-:W-:Y:S02]  /*ab50*/  IMAD.U32 R12, RZ, RZ, UR21 ;  /* 0x00000015ff0c7e24 */ /* 0x000fe4000f8e00ff */
[----:B------:R-:W-:Y:S02]  /*ab60*/  IMAD.MOV.U32 R2, RZ, RZ, R8 ;  /* 0x000000ffff027224 */ /* 0x000fe400078e0008 */
[----:B------:R-:W-:-:S07]  /*ab70*/  IMAD.MOV.U32 R3, RZ, RZ, R0 ;  /* 0x000000ffff037224 */ /* 0x000fce00078e0000 */
.L_x_297:
[----:B------:R-:W0:Y:S01]  /*ab80*/  S2R R5, SR_CgaCtaId ;  /* 0x0000000000057919 */ /* 0x000e220000008800 */
[----:B------:R-:W-:-:S04]  /*ab90*/  MOV R4, 0x400 ;  /* 0x0000040000047802 */ /* 0x000fc80000000f00 */
[----:B0-----:R-:W-:Y:S02]  /*aba0*/  LEA R10, R5, R4, 0x18 ;  /* 0x00000004050a7211 */ /* 0x001fe400078ec0ff */
[----:B------:R-:W-:Y:S01]  /*abb0*/  SHF.L.U32 R4, R2, 0x1f, RZ ;  /* 0x0000001f02047819 */ /* 0x000fe200000006ff */
[----:B------:R-:W0:Y:S02]  /*abc0*/  @!P3 LDC R5, c[0x0][0x500] ;  /* 0x00014000ff05bb82 */ /* 0x000e240000000800 */
[----:B------:R-:W-:-:S04]  /*abd0*/  IMAD R7, R3, 0x8, R10 ;  /* 0x0000000803077824 */ /* 0x000fc800078e020a */
[----:B------:R-:W1:Y:S02]  /*abe0*/  SYNCS.PHASECHK.TRANS64.TRYWAIT P1, [R7+URZ+0x10], R4 ;  /* 0x00001004070075a7 */ /* 0x000e64000802017f */
[----:B-1----:R-:W-:Y:S05]  /*abf0*/  @!P1 BRA `(.L_x_294) ;  /* 0x0000000c00989947 */ /* 0x002fea0003800000 */
.L_x_314:
[----:B------:R-:W-:Y:S01]  /*ac00*/  UPRMT UR7, UR13, 0x9910, URZ ;  /* 0x000099100d077896 */ /* 0x000fe2000800003f */
[----:B0-----:R0:W-:Y:S03]  /*ac10*/  @!P3 SYNCS.ARRIVE.TRANS64 RZ, [R7+URZ], R5 ;  /* 0x0000000507ffb9a7 */ /* 0x0011e6000800003f */
[----:B------:R-:W-:-:S06]  /*ac20*/  UISETP.NE.AND UP0, UPT, UR7, 0x2, UPT ;  /* 0x000000020700788c */ /* 0x000fcc000bf05270 */
[----:B------:R-:W-:-:S13]  /*ac30*/  PLOP3.LUT P1, PT, PT, PT, UP0, 0x80, 0x0 ;  /* 0x000000000000781c */ /* 0x000fda0003f2f008 */
[----:B0-----:R-:W-:Y:S05]  /*ac40*/  @P1 BRA `(.L_x_295) ;  /* 0x0000000000041947 */ /* 0x001fea0003800000 */
[----:B------:R-:W-:Y:S01]  /*ac50*/  BPT.TRAP 0x1 ;  /* 0x000000040000795c */ /* 0x000fe20000300000 */
.L_x_295:
[----:B------:R-:W-:Y:S05]  /*ac60*/  @P0 BRA `(.L_x_296) ;  /* 0x0000000000040947 */ /* 0x000fea0003800000 */
[----:B------:R-:W-:Y:S01]  /*ac70*/  BPT.TRAP 0x1 ;  /* 0x000000040000795c */ /* 0x000fe20000300000 */
.L_x_296:
[--C-:B-1----:R-:W-:Y:S01]  /*ac80*/  IMAD R4, R3, 0x4000, R10.reuse ;  /* 0x0000400003047824 */ /* 0x102fe200078e020a */
[----:B------:R-:W-:Y:S01]  /*ac90*/  R2UR UR34, R11 ;  /* 0x000000000b2272ca */ /* 0x000fe200000e0000 */
[----:B------:R-:W-:Y:S01]  /*aca0*/  IMAD R10, R3, 0x10000, R10 ;  /* 0x00010000030a7824 */ /* 0x000fe200078e020a */
[----:B------:R-:W-:Y:S01]  /*acb0*/  R2UR UR33, R7 ;  /* 0x00000000072172ca */ /* 0x000fe200000e0000 */
[----:B------:R-:W-:Y:S01]  /*acc0*/  VIADD R12, R12, 0xffffffff ;  /* 0xffffffff0c0c7836 */ /* 0x000fe20000000000 */
[----:B------:R-:W-:Y:S01]  /*acd0*/  R2UR UR24, R4 ;  /* 0x00000000041872ca */ /* 0x000fe200000e0000 */
[----:B------:R-:W-:Y:S01]  /*ace0*/  UIADD3 UR14, UP0, UR30, 0xf0, URZ ;  /* 0x000000f01e0e7890 */ /* 0x000fe2000ff1e03f */
[----:B------:R-:W-:Y:S01]  /*acf0*/  R2UR UR8, R10 ;  /* 0x000000000a0872ca */ /* 0x000fe200000e0000 */
[----:B------:R-:W-:Y:S01]  /*ad00*/  UIADD3 UR44, UP1, UR30, 0x1f0, URZ ;  /* 0x000001f01e2c7890 */ /* 0x000fe2000ff3e03f */
[----:B------:R-:W-:Y:S01]  /*ad10*/  R2UR UR36, R19 ;  /* 0x00000000132472ca */ /* 0x000fe200000e0000 */
[----:B------:R-:W-:Y:S01]  /*ad20*/  UIADD3.X UR15, URZ, UR31, URZ, UP0, !UPT ;  /* 0x0000001f3f0f7290 */ /* 0x000fe200087fe43f */
[----:B------:R-:W-:Y:S01]  /*ad30*/  R2UR UR35, R18 ;  /* 0x00000000122372ca */ /* 0x000fe200000e0000 */
[----:B------:R-:W-:Y:S01]  /*ad40*/  UIADD3.X UR45, URZ, UR31, URZ, UP1, !UPT ;  /* 0x0000001f3f2d7290 */ /* 0x000fe20008ffe43f */
[----:B------:R-:W-:Y:S01]  /*ad50*/  R2UR UR19, R6 ;  /* 0x00000000061372ca */ /* 0x000fe200000e0000 */
[----:B------:R-:W-:Y:S01]  /*ad60*/  UIADD3 UR26, UR34, 0x20, URZ ;  /* 0x00000020221a7890 */ /* 0x000fe2000fffe03f */
[----:B------:R-:W-:Y:S01]  /*ad70*/  ISETP.GT.AND P2, PT, R12, 0x1, PT ;  /* 0x000000010c00780c */ /* 0x000fe20003f44270 */
[----:B------:R-:W-:Y:S01]  /*ad80*/  VIADD R3, R3, 0x1 ;  /* 0x0000000103037836 */ /* 0x000fe20000000000 */
[----:B------:R-:W-:Y:S01]  /*ad90*/  UMOV UR22, 0x0 ;  /* 0x0000000000167882 */ /* 0x000fe20000000000 */
[----:B------:R-:W-:Y:S01]  /*ada0*/  UIADD3 UR32, UR24, 0x100, URZ ;  /* 0x0000010018207890 */ /* 0x000fe2000fffe03f */
[----:B------:R-:W-:Y:S01]  /*adb0*/  VIADD R11, R11, 0x40 ;  /* 0x000000400b0b7836 */ /* 0x000fe20000000000 */
[----:B------:R-:W-:Y:S01]  /*adc0*/  UIADD3 UR24, UR24, 0x2100, URZ ;  /* 0x0000210018187890 */ /* 0x000fe2000fffe03f */
[----:B------:R-:W-:Y:S01]  /*add0*/  ISETP.NE.AND P1, PT, R3, 0x2, PT ;  /* 0x000000020300780c */ /* 0x000fe20003f25270 */
[----:B------:R-:W-:-:S02]  /*ade0*/  UIADD3 UR16, UR8, 0x8100, URZ ;  /* 0x0000810008107890 */ /* 0x000fc4000fffe03f */
[----:B------:R-:W-:Y:S01]  /*adf0*/  UIADD3 UR8, UR8, 0x10100, URZ ;  /* 0x0001010008087890 */ /* 0x000fe2000fffe03f */
[----:B------:R-:W-:Y:S01]  /*ae00*/  SEL R5, RZ, 0x1, P1 ;  /* 0x00000001ff057807 */ /* 0x000fe20000800000 */
[----:B------:R-:W-:Y:S01]  /*ae10*/  UMOV UR23, 0x10000000 ;  /* 0x1000000000177882 */ /* 0x000fe20000000000 */
[----:B------:R-:W-:Y:S01]  /*ae20*/  UMOV UR25, UR33 ;  /* 0x0000002100197c82 */ /* 0x000fe20008000000 */
[----:B------:R-:W-:Y:S01]  /*ae30*/  UMOV UR28, UR36 ;  /* 0x00000024001c7c82 */ /* 0x000fe20008000000 */
[----:B------:R-:W-:Y:S01]  /*ae40*/  UMOV UR27, UR35 ;  /* 0x00000023001b7c82 */ /* 0x000fe20008000000 */
[----:B------:R-:W-:Y:S01]  /*ae50*/  UMOV UR17, UR33 ;  /* 0x0000002100117c82 */ /* 0x000fe20008000000 */
[----:B------:R-:W-:Y:S01]  /*ae60*/  UMOV UR18, UR34 ;  /* 0x0000002200127c82 */ /* 0x000fe20008000000 */
[----:B------:R-:W-:Y:S01]  /*ae70*/  UMOV UR20, UR36 ;  /* 0x0000002400147c82 */ /* 0x000fe20008000000 */
[----:B------:R0:W-:Y:S01]  /*ae80*/  UTMALDG.3D [UR32], [UR14], desc[UR22] ;  /* 0x000016200e0075b4 */ /* 0x0001e20008011000 */
[----:B------:R-:W-:Y:S01]  /*ae90*/  UMOV UR9, UR33 ;  /* 0x0000002100097c82 */ /* 0x000fe20008000000 */
[----:B------:R-:W-:Y:S01]  /*aea0*/  UMOV UR11, UR19 ;  /* 0x00000013000b7c82 */ /* 0x000fe20008000000 */
[----:B------:R-:W-:Y:S01]  /*aeb0*/  UMOV UR12, UR36 ;  /* 0x00000024000c7c82 */ /* 0x000fe20008000000 */
[----:B------:R-:W-:Y:S01]  /*aec0*/  UMOV UR10, UR26 ;  /* 0x0000001a000a7c82 */ /* 0x000fe20008000000 */
[----:B------:R-:W-:-:S02]  /*aed0*/  LOP3.LUT R2, R2, R5, RZ, 0x3c, !PT ;  /* 0x0000000502027212 */ /* 0x000fc400078e3cff */
[----:B------:R-:W-:Y:S01]  /*aee0*/  SEL R3, R3, RZ, P1 ;  /* 0x000000ff03037207 */ /* 0x000fe20000800000 */
[----:B------:R0:W-:Y:S01]  /*aef0*/  UTMALDG.3D [UR24], [UR14], desc[UR22] ;  /* 0x000016180e0075b4 */ /* 0x0001e20008011000 */
[----:B------:R0:W-:Y:S01]  /*af00*/  UTMALDG.3D [UR16], [UR44], desc[UR22] ;  /* 0x000016102c0075b4 */ /* 0x0001e20008011000 */
[----:B------:R0:W-:Y:S02]  /*af10*/  UTMALDG.3D [UR8], [UR44], desc[UR22] ;  /* 0x000016082c0075b4 */ /* 0x0001e40008011000 */
[----:B0-----:R-:W-:Y:S05]  /*af20*/  @P2 BRA `(.L_x_297) ;  /* 0xfffffffc00142947 */ /* 0x001fea000383ffff */
.L_x_293:
[----:B------:R-:W-:Y:S05]  /*af30*/  BSYNC B1 ;  /* 0x0000000000017941 */ /* 0x000fea0003800000 */
.L_x_292:
[----:B------:R-:W-:Y:S01]  /*af40*/  LOP3.LUT P4, RZ, R9, 0xff, RZ, 0xc0, !PT ;  /* 0x000000ff09ff7812 */ /* 0x000fe2000788c0ff */
[----:B------:R-:W-:Y:S01]  /*af50*/  VIADD R0, R0, UR37 ;  /* 0x0000002500007c36 */ /* 0x000fe20008000000 */
[----:B------:R-:W-:Y:S01]  /*af60*/  ULDC.64 UR8, c[0x0][0x650] ;  /* 0x0001940000087ab9 */ /* 0x000fe20000000a00 */
[----:B------:R-:W-:Y:S01]  /*af70*/  BSSY B1, `(.L_x_298) ;  /* 0x000006f000017945 */ /* 0x000fe20003800000 */
[----:B------:R-:W-:Y:S01]  /*af80*/  IMAD.MOV.U32 R18, RZ, RZ, -0x1 ;  /* 0xffffffffff127424 */ /* 0x000fe200078e00ff */
[----:B------:R-:W-:Y:S01]  /*af90*/  PRMT R9, RZ, 0x7610, R9 ;  /* 0x00007610ff097816 */ /* 0x000fe20000000009 */
[----:B------:R-:W-:Y:S01]  /*afa0*/  IMAD.MOV.U32 R19, RZ, RZ, -0x1 ;  /* 0xffffffffff137424 */ /* 0x000fe200078e00ff */
[C---:B------:R-:W-:Y:S02]  /*afb0*/  ISETP.GT.U32.AND P1, PT, R0.reuse, 0x1, PT ;  /* 0x000000010000780c */ /* 0x040fe40003f24070 */
[----:B------:R-:W-:Y:S02]  /*afc0*/  SHF.R.U32.HI R2, RZ, 0x1, R0 ;  /* 0x00000001ff027819 */ /* 0x000fe40000011600 */
[----:B------:R-:W-:-:S02]  /*afd0*/  LOP3.LUT R0, R0, 0x1, RZ, 0xc0, !PT ;  /* 0x0000000100007812 */ /* 0x000fc400078ec0ff */
[----:B------:R-:W0:Y:S01]  /*afe0*/  @P4 S2R R4, SR_CgaCtaId ;  /* 0x0000000000044919 */ /* 0x000e220000008800 */
[----:B------:R-:W-:Y:S02]  /*aff0*/  @P4 MOV R3, 0x400 ;  /* 0x0000040000034802 */ /* 0x000fe40000000f00 */
[----:B------:R-:W-:-:S04]  /*b000*/  LOP3.LUT R2, R2, 0x1, RZ, 0xc0, !PT ;  /* 0x0000000102027812 */ /* 0x000fc800078ec0ff */
[----:B------:R-:W-:Y:S02]  /*b010*/  ISETP.NE.U32.AND P2, PT, R2, 0x1, PT ;  /* 0x000000010200780c */ /* 0x000fe40003f45070 */
[----:B0-----:R-:W-:Y:S01]  /*b020*/  @P4 LEA R3, R4, R3, 0x18 ;  /* 0x0000000304034211 */ /* 0x001fe200078ec0ff */
[----:B------:R-:W-:-:S03]  /*b030*/  IMAD.U32 R4, RZ, RZ, UR37 ;  /* 0x00000025ff047e24 */ /* 0x000fc6000f8e00ff */
[----:B------:R0:W-:Y:S01]  /*b040*/  @P4 SYNCS.ARRIVE.TRANS64.A1T0 RZ, [R3+URZ+0x58], RZ ;  /* 0x000058ff03ff49a7 */ /* 0x0001e2000810003f */
[----:B------:R-:W-:Y:S02]  /*b050*/  IADD3 R16, P4, R16, UR38, RZ ;  /* 0x0000002610107c10 */ /* 0x000fe4000ff9e0ff */
[----:B------:R-:W-:Y:S02]  /*b060*/  ISETP.LT.U32.AND P1, PT, R4, 0x2, P1 ;  /* 0x000000020400780c */ /* 0x000fe40000f21070 */
[----:B------:R-:W-:Y:S02]  /*b070*/  IADD3.X R17, R17, UR41, RZ, P4, !PT ;  /* 0x0000002911117c10 */ /* 0x000fe4000a7fe4ff */
[----:B------:R-:W-:Y:S02]  /*b080*/  ISETP.GE.U32.AND P4, PT, R16, UR8, PT ;  /* 0x0000000810007c0c */ /* 0x000fe4000bf86070 */
[----:B0-----:R-:W-:Y:S02]  /*b090*/  SEL R3, RZ, 0x1, !P1 ;  /* 0x00000001ff037807 */ /* 0x001fe40004800000 */
[----:B------:R-:W-:-:S02]  /*b0a0*/  ISETP.GE.U32.AND.EX P1, PT, R17, UR9, PT, P4 ;  /* 0x0000000911007c0c */ /* 0x000fc4000bf26140 */
[----:B------:R-:W-:-:S04]  /*b0b0*/  ISETP.GT.U32.AND P2, PT, R4, 0x1, !P2 ;  /* 0x000000010400780c */ /* 0x000fc80005744070 */
[----:B------:R-:W-:-:S04]  /*b0c0*/  SEL R2, RZ, 0x1, !P2 ;  /* 0x00000001ff027807 */ /* 0x000fc80005000000 */
[--C-:B------:R-:W-:Y:S01]  /*b0d0*/  LOP3.LUT R8, R2, R8, R3.reuse, 0x96, !PT ;  /* 0x0000000802087212 */ /* 0x100fe200078e9603 */
[----:B------:R-:W-:Y:S01]  /*b0e0*/  IMAD.MOV.U32 R2, RZ, RZ, -0x1 ;  /* 0xffffffffff027424 */ /* 0x000fe200078e00ff */
[----:B------:R-:W-:Y:S01]  /*b0f0*/  PRMT R3, RZ, 0x7610, R3 ;  /* 0x00007610ff037816 */ /* 0x000fe20000000003 */
[----:B------:R-:W-:Y:S06]  /*b100*/  @P1 BRA `(.L_x_299) ;  /* 0x0000000400541947 */ /* 0x000fec0003800000 */
[----:B------:R-:W0:Y:S01]  /*b110*/  S2UR UR7, SR_CTAID.X ;  /* 0x00000000000779c3 */ /* 0x000e220000002500 */
[----:B------:R-:W-:Y:S01]  /*b120*/  ULDC.64 UR8, c[0x0][0x628] ;  /* 0x00018a0000087ab9 */ /* 0x000fe20000000a00 */
[----:B------:R-:W-:Y:S01]  /*b130*/  ULDC UR10, c[0x0][0x150] ;  /* 0x00005400000a7ab9 */ /* 0x000fe20000000800 */
[----:B------:R-:W-:Y:S01]  /*b140*/  ISETP.NE.U32.AND P1, PT, RZ, UR8, PT ;  /* 0x00000008ff007c0c */ /* 0x000fe2000bf25070 */
[----:B------:R-:W-:Y:S01]  /*b150*/  ULDC UR11, c[0x0][0x630] ;  /* 0x00018c00000b7ab9 */ /* 0x000fe20000000800 */
[----:B------:R-:W-:Y:S01]  /*b160*/  ULDC UR14, c[0x0][0x154] ;  /* 0x00005500000e7ab9 */ /* 0x000fe20000000800 */
[----:B------:R-:W-:Y:S01]  /*b170*/  IMAD.MOV.U32 R2, RZ, RZ, R16 ;  /* 0x000000ffff027224 */ /* 0x000fe200078e0010 */
[----:B------:R-:W-:Y:S01]  /*b180*/  ISETP.NE.AND.EX P1, PT, RZ, UR9, PT, P1 ;  /* 0x00000009ff007c0c */ /* 0x000fe2000bf25310 */
[----:B------:R-:W1:Y:S01]  /*b190*/  S2UR UR12, SR_CTAID.Y ;  /* 0x00000000000c79c3 */ /* 0x000e620000002600 */
[----:B0-----:R-:W-:-:S05]  /*b1a0*/  I2FP.F32.U32 R3, UR7 ;  /* 0x0000000700037c45 */ /* 0x001fca0008201000 */
[----:B------:R-:W-:Y:S01]  /*b1b0*/  FMUL R10, R3, UR10 ;  /* 0x0000000a030a7c20 */ /* 0x000fe20008400000 */
[----:B------:R-:W-:-:S05]  /*b1c0*/  IMAD.MOV.U32 R3, RZ, RZ, R17 ;  /* 0x000000ffff037224 */ /* 0x000fca00078e0011 */
[----:B------:R-:W-:Y:S05]  /*b1d0*/  @!P1 BRA `(.L_x_300) ;  /* 0x0000000000289947 */ /* 0x000fea0003800000 */
[----:B------:R-:W-:Y:S02]  /*b1e0*/  ULDC UR10, c[0x0][0x634] ;  /* 0x00018d00000a7ab9 */ /* 0x000fe40000000800 */
[----:B------:R-:W-:-:S05]  /*b1f0*/  IADD3 R7, P1, R16, UR10, RZ ;  /* 0x0000000a10077c10 */ /* 0x000fca000ff3e0ff */
[----:B------:R-:W-:-:S04]  /*b200*/  IMAD.X R11, RZ, RZ, R17, P1 ;  /* 0x000000ffff0b7224 */ /* 0x000fc800008e0611 */
[----:B------:R-:W-:-:S04]  /*b210*/  IMAD.WIDE.U32 R4, R11, UR8, RZ ;  /* 0x000000080b047c25 */ /* 0x000fc8000f8e00ff */
[----:B------:R-:W-:-:S04]  /*b220*/  IMAD.WIDE.U32 R4, P1, R7, UR9, R4 ;  /* 0x0000000907047c25 */ /* 0x000fc8000f820004 */
[----:B------:R-:W-:-:S04]  /*b230*/  IMAD.WIDE.U32 R6, R7, UR8, RZ ;  /* 0x0000000807067c25 */ /* 0x000fc8000f8e00ff */
[----:B------:R-:W-:Y:S01]  /*b240*/  IMAD.X R3, RZ, RZ, RZ, P1 ;  /* 0x000000ffff037224 */ /* 0x000fe200008e06ff */
[----:B------:R-:W-:Y:S01]  /*b250*/  IADD3 RZ, P1, R7, R4, RZ ;  /* 0x0000000407ff7210 */ /* 0x000fe20007f3e0ff */
[----:B------:R-:W-:-:S04]  /*b260*/  IMAD.MOV.U32 R2, RZ, RZ, R5 ;  /* 0x000000ffff027224 */ /* 0x000fc800078e0005 */
[----:B------:R-:W-:-:S08]  /*b270*/  IMAD.WIDE.U32.X R2, R11, UR9, R2, P1 ;  /* 0x000000090b027c25 */ /* 0x000fd000088e0402 */
.L_x_300:
[--C-:B------:R-:W-:Y:S01]  /*b280*/  SHF.R.U64 R19, R2, UR11, R3.reuse ;  /* 0x0000000b02137c19 */ /* 0x100fe20008001203 */
[----:B------:R-:W0:Y:S01]  /*b290*/  F2I.U32.TRUNC.NTZ R10, R10 ;  /* 0x0000000a000a7305 */ /* 0x000e22000020f000 */
[----:B------:R-:W-:Y:S01]  /*b2a0*/  SHF.R.U32.HI R2, RZ, UR11, R3 ;  /* 0x0000000bff027c19 */ /* 0x000fe20008011603 */
[----:B------:R-:W-:Y:S01]  /*b2b0*/  ULDC.64 UR8, c[0x0][0x620] ;  /* 0x0001880000087ab9 */ /* 0x000fe20000000a00 */
[----:B------:R-:W-:Y:S01]  /*b2c0*/  IADD3 R5, P1, RZ, -R19, RZ ;  /* 0x80000013ff057210 */ /* 0x000fe20007f3e0ff */
[----:B------:R-:W2:Y:S01]  /*b2d0*/  LDC R15, c[0x0][0x610] ;  /* 0x00018400ff0f7b82 */ /* 0x000ea20000000800 */
[----:B-1----:R-:W-:Y:S01]  /*b2e0*/  I2FP.F32.U32 R4, UR12 ;  /* 0x0000000c00047c45 */ /* 0x002fe20008201000 */
[----:B------:R-:W-:Y:S01]  /*b2f0*/  ULDC UR11, c[0x0][0x658] ;  /* 0x00019600000b7ab9 */ /* 0x000fe20000000800 */
[----:B------:R-:W-:Y:S01]  /*b300*/  ULDC UR16, c[0x0][0x648] ;  /* 0x0001920000107ab9 */ /* 0x000fe20000000800 */
[----:B------:R-:W-:Y:S02]  /*b310*/  IMAD.X R2, RZ, RZ, ~R2, P1 ;  /* 0x000000ffff027224 */ /* 0x000fe400008e0e02 */
[----:B------:R-:W-:Y:S01]  /*b320*/  FMUL R6, R4, UR14 ;  /* 0x0000000e04067c20 */ /* 0x000fe20008400000 */
[----:B------:R-:W-:Y:S01]  /*b330*/  ULDC.64 UR14, c[0x0][0x640] ;  /* 0x00019000000e7ab9 */ /* 0x000fe20000000a00 */
[----:B------:R-:W-:Y:S01]  /*b340*/  IMAD R4, R2, UR8, RZ ;  /* 0x0000000802047c24 */ /* 0x000fe2000f8e02ff */
[----:B------:R-:W-:Y:S01]  /*b350*/  ISETP.NE.U32.AND P1, PT, RZ, UR14, PT ;  /* 0x0000000eff007c0c */ /* 0x000fe2000bf25070 */
[C---:B------:R-:W-:Y:S01]  /*b360*/  IMAD.WIDE.U32 R2, R5.reuse, UR8, R16 ;  /* 0x0000000805027c25 */ /* 0x040fe2000f8e0010 */
[----:B0-----:R-:W-:Y:S01]  /*b370*/  R2UR UR8, R10 ;  /* 0x000000000a0872ca */ /* 0x001fe200000e0000 */
[----:B------:R-:W0:Y:S01]  /*b380*/  F2I.U32.TRUNC.NTZ R6, R6 ;  /* 0x0000000600067305 */ /* 0x000e22000020f000 */
[----:B------:R-:W-:Y:S01]  /*b390*/  ISETP.NE.AND.EX P1, PT, RZ, UR15, PT, P1 ;  /* 0x0000000fff007c0c */ /* 0x000fe2000bf25310 */
[----:B------:R-:W-:Y:S01]  /*b3a0*/  IMAD R5, R5, UR9, R4 ;  /* 0x0000000905057c24 */ /* 0x000fe2000f8e0204 */
[----:B------:R-:W-:-:S03]  /*b3b0*/  ULDC UR9, c[0x0][0x618] ;  /* 0x0001860000097ab9 */ /* 0x000fc60000000800 */
[----:B------:R-:W-:-:S05]  /*b3c0*/  IMAD.IADD R3, R3, 0x1, R5 ;  /* 0x0000000103037824 */ /* 0x000fca00078e0205 */
[--C-:B------:R-:W-:Y:S02]  /*b3d0*/  SHF.R.U64 R10, R2, UR9, R3.reuse ;  /* 0x00000009020a7c19 */ /* 0x100fe40008001203 */
[----:B------:R-:W-:Y:S01]  /*b3e0*/  SHF.R.U32.HI R3, RZ, UR9, R3 ;  /* 0x00000009ff037c19 */ /* 0x000fe20008011603 */
[----:B------:R-:W-:Y:S01]  /*b3f0*/  ULDC UR9, c[0x0][0x608] ;  /* 0x0001820000097ab9 */ /* 0x000fe20000000800 */
[----:B0-----:R-:W-:Y:S02]  /*b400*/  R2UR UR10, R6 ;  /* 0x00000000060a72ca */ /* 0x001fe400000e0000 */
[--C-:B------:R-:W-:Y:S02]  /*b410*/  SHF.R.U64 R12, R10, UR9, R3.reuse ;  /* 0x000000090a0c7c19 */ /* 0x100fe40008001203 */
[----:B------:R-:W-:Y:S01]  /*b420*/  SHF.R.U32.HI R3, RZ, UR9, R3 ;  /* 0x00000009ff037c19 */ /* 0x000fe20008011603 */
[----:B------:R-:W-:-:S03]  /*b430*/  UIADD3 UR9, -UR8, URZ, URZ ;  /* 0x0000003f08097290 */ /* 0x000fc6000fffe13f */
[--C-:B------:R-:W-:Y:S01]  /*b440*/  SHF.R.U64 R13, R12, UR11, R3.reuse ;  /* 0x0000000b0c0d7c19 */ /* 0x100fe20008001203 */
[----:B------:R-:W-:Y:S01]  /*b450*/  ULDC UR8, c[0x0][0x144] ;  /* 0x0000510000087ab9 */ /* 0x000fe20000000800 */
[----:B------:R-:W-:-:S03]  /*b460*/  SHF.R.U32.HI R3, RZ, UR11, R3 ;  /* 0x0000000bff037c19 */ /* 0x000fc60008011603 */
[----:B------:R-:W-:Y:S01]  /*b470*/  IMAD.MOV.U32 R2, RZ, RZ, R13 ;  /* 0x000000ffff027224 */ /* 0x000fe200078e000d */
[----:B------:R-:W-:Y:S06]  /*b480*/  @!P1 BRA `(.L_x_301) ;  /* 0x0000000000289947 */ /* 0x000fec0003800000 */
        /* <DEDUP_REMOVED lines=10> */
.L_x_301:
[----:B------:R-:W-:Y:S01]  /*b530*/  UISETP.NE.AND UP0, UPT, UR40, URZ, UPT ;  /* 0x0000003f2800728c */ /* 0x000fe2000bf05270 */
[----:B------:R-:W-:Y:S01]  /*b540*/  SHF.R.U64 R3, R2, UR16, R3 ;  /* 0x0000001002037c19 */ /* 0x000fe20008001203 */
[----:B------:R-:W-:Y:S01]  /*b550*/  UIADD3 UR10, -UR10, URZ, URZ ;  /* 0x0000003f0a0a7290 */ /* 0x000fe2000fffe13f */
[----:B------:R-:W-:Y:S01]  /*b560*/  LOP3.LUT R2, R12, UR6, RZ, 0xc0, !PT ;  /* 0x000000060c027c12 */ /* 0x000fe2000f8ec0ff */
[----:B------:R-:W-:Y:S01]  /*b570*/  UIMAD UR7, UR8, UR9, UR7 ;  /* 0x00000009080772a4 */ /* 0x000fe2000f8e0207 */
[----:B------:R-:W-:Y:S01]  /*b580*/  LOP3.LUT R5, R10, UR4, RZ, 0xc0, !PT ;  /* 0x000000040a057c12 */ /* 0x000fe2000f8ec0ff */
[----:B------:R-:W-:Y:S01]  /*b590*/  IMAD.MOV R4, RZ, RZ, -R3 ;  /* 0x000000ffff047224 */ /* 0x000fe200078e0a03 */
[----:B------:R-:W-:Y:S01]  /*b5a0*/  ULDC UR8, c[0x0][0x148] ;  /* 0x0000520000087ab9 */ /* 0x000fe20000000800 */
[----:B------:R-:W-:Y:S01]  /*b5b0*/  IMAD R18, R3, UR5, R2 ;  /* 0x0000000503127c24 */ /* 0x000fe2000f8e0202 */
[----:B------:R-:W-:Y:S01]  /*b5c0*/  PLOP3.LUT P1, PT, PT, PT, UP0, 0x80, 0x0 ;  /* 0x000000000000781c */ /* 0x000fe20003f2f008 */
[----:B------:R-:W-:Y:S01]  /*b5d0*/  IMAD.MOV.U32 R3, RZ, RZ, 0x1 ;  /* 0x00000001ff037424 */ /* 0x000fe200078e00ff */
[----:B------:R-:W-:-:S03]  /*b5e0*/  @UP0 UIMAD UR7, UR8, UR10, UR12 ;  /* 0x0000000a080702a4 */ /* 0x000fc6000f8e020c */
[----:B------:R-:W-:Y:S02]  /*b5f0*/  ULDC UR8, c[0x0][0x638] ;  /* 0x00018e0000087ab9 */ /* 0x000fe40000000800 */
[----:B------:R-:W-:Y:S02]  /*b600*/  IMAD R2, R4, UR8, R13 ;  /* 0x0000000804027c24 */ /* 0x000fe4000f8e020d */
[----:B--2---:R-:W-:Y:S01]  /*b610*/  IMAD R18, R18, R15, UR7 ;  /* 0x0000000712127e24 */ /* 0x004fe2000f8e020f */
[----:B------:R-:W-:Y:S02]  /*b620*/  ULDC UR7, c[0x0][0x600] ;  /* 0x0001800000077ab9 */ /* 0x000fe40000000800 */
[----:B------:R-:W-:-:S05]  /*b630*/  IMAD R5, R2, UR7, R5 ;  /* 0x0000000702057c24 */ /* 0x000fca000f8e0205 */
[----:B------:R-:W-:Y:S02]  /*b640*/  SEL R2, R5, R18, !P1 ;  /* 0x0000001205027207 */ /* 0x000fe40004800000 */
[----:B------:R-:W-:-:S07]  /*b650*/  SEL R18, R18, R5, !P1 ;  /* 0x0000000512127207 */ /* 0x000fce0004800000 */
.L_x_299:
[----:B------:R-:W-:Y:S05]  /*b660*/  BSYNC B1 ;  /* 0x0000000000017941 */ /* 0x000fea0003800000 */
.L_x_298:
[----:B------:R-:W-:-:S13]  /*b670*/  LOP3.LUT P1, RZ, R3, 0xff, RZ, 0xc0, !PT ;  /* 0x000000ff03ff7812 */ /* 0x000fda000782c0ff */
[----:B------:R-:W-:Y:S05]  /*b680*/  @P1 BRA `(.L_x_302) ;  /* 0xfffffff400081947 */ /* 0x000fea000383ffff */
[----:B------:R-:W-:Y:S05]  /*b690*/  BSYNC B0 ;  /* 0x0000000000007941 */ /* 0x000fea0003800000 */
.L_x_290:
[----:B------:R-:W-:-:S03]  /*b6a0*/  UMOV UR7, 0xffffffff ;  /* 0xffffffff00077882 */ /* 0x000fc60000000000 */
[----:B------:R-:W-:Y:S05]  /*b6b0*/  BRA.DIV UR7, `(.L_x_303) ;  /* 0x0000000207fc7947 */ /* 0x000fea000b800000 */
[----:B------:R-:W-:-:S13]  /*b6c0*/  ELECT P6, URZ, PT ;  /* 0x00000000003f782f */ /* 0x000fda00038c0000 */
.L_x_317:
[----:B------:R-:W-:Y:S04]  /*b6d0*/  BSSY B0, `(.L_x_304) ;  /* 0x000001a000007945 */ /* 0x000fe80003800000 */
[----:B------:R-:W-:Y:S05]  /*b6e0*/  @!P6 BRA `(.L_x_305) ;  /* 0x000000000060e947 */ /* 0x000fea0003800000 */
[----:B------:R-:W-:-:S04]  /*b6f0*/  ULOP3.LUT UR7, UR42, 0x2, URZ, 0xfc, !UPT ;  /* 0x000000022a077892 */ /* 0x000fc8000f8efc3f */
[----:B------:R-:W-:-:S06]  /*b700*/  UISETP.NE.AND UP0, UPT, UR7, 0x3, UPT ;  /* 0x000000030700788c */ /* 0x000fcc000bf05270 */
[----:B------:R-:W-:-:S13]  /*b710*/  PLOP3.LUT P0, PT, PT, PT, UP0, 0x80, 0x0 ;  /* 0x000000000000781c */ /* 0x000fda0003f0f008 */
[----:B------:R-:W-:Y:S05]  /*b720*/  @!P0 BRA `(.L_x_306) ;  /* 0x0000000000048947 */ /* 0x000fea0003800000 */
[----:B------:R-:W-:Y:S01]  /*b730*/  BPT.TRAP 0x1 ;  /* 0x000000040000795c */ /* 0x000fe20000300000 */
.L_x_306:
[----:B------:R-:W0:Y:S01]  /*b740*/  S2R R3, SR_CgaCtaId ;  /* 0x0000000000037919 */ /* 0x000e220000008800 */
[----:B------:R-:W-:-:S04]  /*b750*/  MOV R2, 0x400 ;  /* 0x0000040000027802 */ /* 0x000fc80000000f00 */
[----:B0-----:R-:W-:Y:S02]  /*b760*/  LEA R3, R3, R2, 0x18 ;  /* 0x0000000203037211 */ /* 0x001fe400078ec0ff */
[----:B------:R-:W-:-:S03]  /*b770*/  SHF.L.U32 R2, R8, 0x1f, RZ ;  /* 0x0000001f08027819 */ /* 0x000fc600000006ff */
[----:B------:R-:W-:-:S04]  /*b780*/  VIADD R3, R3, 0x10 ;  /* 0x0000001003037836 */ /* 0x000fc80000000000 */
[C---:B------:R-:W-:Y:S02]  /*b790*/  IMAD R7, R0.reuse, 0x8, R3 ;  /* 0x0000000800077824 */ /* 0x040fe400078e0203 */
[----:B------:R-:W-:Y:S02]  /*b7a0*/  VIADD R0, R0, 0x1 ;  /* 0x0000000100007836 */ /* 0x000fe40000000000 */
[----:B------:R-:W0:Y:S03]  /*b7b0*/  SYNCS.PHASECHK.TRANS64.TRYWAIT P0, [R7+URZ], R2 ;  /* 0x00000002070075a7 */ /* 0x000e26000800017f */
[----:B------:R-:W-:-:S04]  /*b7c0*/  ISETP.NE.AND P1, PT, R0, 0x2, PT ;  /* 0x000000020000780c */ /* 0x000fc80003f25270 */
[----:B------:R-:W-:Y:S02]  /*b7d0*/  SEL R5, RZ, 0x1, P1 ;  /* 0x00000001ff057807 */ /* 0x000fe40000800000 */
[----:B------:R-:W-:Y:S02]  /*b7e0*/  SEL R0, R0, RZ, P1 ;  /* 0x000000ff00007207 */ /* 0x000fe40000800000 */
[----:B------:R-:W-:Y:S01]  /*b7f0*/  LOP3.LUT R5, R8, R5, RZ, 0x3c, !PT ;  /* 0x0000000508057212 */ /* 0x000fe200078e3cff */
[----:B0-----:R-:W-:Y:S06]  /*b800*/  @!P0 BRA `(.L_x_307) ;  /* 0x0000000000c88947 */ /* 0x001fec0003800000 */
.L_x_318:
[----:B------:R-:W-:Y:S01]  /*b810*/  IMAD R3, R0, 0x8, R3 ;  /* 0x0000000800037824 */ /* 0x000fe200078e0203 */
[----:B------:R-:W-:-:S07]  /*b820*/  SHF.L.U32 R0, R5, 0x1f, RZ ;  /* 0x0000001f05007819 */ /* 0x000fce00000006ff */
.L_x_308:
[----:B-1----:R1:W2:Y:S02]  /*b830*/  SYNCS.PHASECHK.TRANS64.TRYWAIT P0, [R3+URZ], R0 ;  /* 0x00000000030075a7 */ /* 0x0022a4000800017f */
[----:B--2---:R-:W-:Y:S05]  /*b840*/  @!P0 NANOSLEEP.SYNCS 0x989680 ;  /* 0x009896800000895d */ /* 0x004fea0003900000 */
[----:B------:R-:W2:Y:S02]  /*b850*/  @!P0 SYNCS.PHASECHK.TRANS64 P0, [R3+URZ], R0 ;  /* 0x00000000030085a7 */ /* 0x000ea4000800007f */
[----:B--2---:R-:W-:Y:S05]  /*b860*/  @!P0 BRA `(.L_x_308) ;  /* 0xfffffffc00f08947 */ /* 0x004fea000383ffff */
.L_x_305:
[----:B------:R-:W-:Y:S05]  /*b870*/  BSYNC B0 ;  /* 0x0000000000007941 */ /* 0x000fea0003800000 */
.L_x_304:
[----:B------:R-:W-:Y:S05]  /*b880*/  EXIT ;  /* 0x000000000000794d */ /* 0x000fea0003800000 */
.L_x_14:
[----:B0-----:R0:W1:Y:S02]  /*b890*/  SYNCS.PHASECHK.TRANS64.TRYWAIT P0, [R157+URZ], R0 ;  /* 0x000000009d0075a7 */ /* 0x001064000800017f */
[----:B-1----:R-:W-:Y:S05]  /*b8a0*/  @!P0 NANOSLEEP.SYNCS 0x989680 ;  /* 0x009896800000895d */ /* 0x002fea0003900000 */
[----:B------:R-:W1:Y:S02]  /*b8b0*/  @!P0 SYNCS.PHASECHK.TRANS64 P0, [R157+URZ], R0 ;  /* 0x000000009d0085a7 */ /* 0x000e64000800007f */
[----:B-1----:R-:W-:Y:S05]  /*b8c0*/  @!P0 BRA `(.L_x_14) ;  /* 0xfffffffc00f08947 */ /* 0x002fea000383ffff */
[----:B------:R-:W-:Y:S05]  /*b8d0*/  BRA `(.L_x_309) ;  /* 0xffffff5c001c7947 */ /* 0x000fea000383ffff */
.L_x_19:
[----:B-1----:R1:W2:Y:S02]  /*b8e0*/  SYNCS.PHASECHK.TRANS64.TRYWAIT P1, [R3+URZ], R0 ;  /* 0x00000000030075a7 */ /* 0x0022a4000802017f */
[----:B--2---:R-:W-:Y:S05]  /*b8f0*/  @!P1 NANOSLEEP.SYNCS 0x989680 ;  /* 0x009896800000995d */ /* 0x004fea0003900000 */
[----:B------:R-:W2:Y:S02]  /*b900*/  @!P1 SYNCS.PHASECHK.TRANS64 P1, [R3+URZ], R0 ;  /* 0x00000000030095a7 */ /* 0x000ea4000802007f */
[----:B--2---:R-:W-:Y:S05]  /*b910*/  @!P1 BRA `(.L_x_19) ;  /* 0xfffffffc00f09947 */ /* 0x004fea000383ffff */
[----:B------:R-:W-:Y:S05]  /*b920*/  BRA `(.L_x_18) ;  /* 0xffffff5c008c7947 */ /* 0x000fea000383ffff */
.L_x_24:
[----:B-1----:R-:W-:-:S04]  /*b930*/  IMAD.U32 R4, RZ, RZ, UR8 ;  /* 0x00000008ff047e24 */ /* 0x002fc8000f8e00ff */
[----:B------:R1:W2:Y:S03]  /*b940*/  SYNCS.PHASECHK.TRANS64.TRYWAIT P1, [R4+URZ], R3 ;  /* 0x00000003040075a7 */ /* 0x0002a6000802017f */
[----:B--2---:R-:W-:Y:S05]  /*b950*/  @!P1 NANOSLEEP.SYNCS 0x989680 ;  /* 0x009896800000995d */ /* 0x004fea0003900000 */
[----:B------:R-:W2:Y:S02]  /*b960*/  @!P1 SYNCS.PHASECHK.TRANS64 P1, [R4+URZ], R3 ;  /* 0x00000003040095a7 */ /* 0x000ea4000802007f */
[----:B--2---:R-:W-:Y:S05]  /*b970*/  @!P1 BRA `(.L_x_24) ;  /* 0xfffffffc00ec9947 */ /* 0x004fea000383ffff */
[----:B------:R-:W-:Y:S05]  /*b980*/  BRA `(.L_x_23) ;  /* 0xffffff6000e87947 */ /* 0x000fea000383ffff */
.L_x_30:
[----:B0-----:R0:W1:Y:S02]  /*b990*/  SYNCS.PHASECHK.TRANS64.TRYWAIT P0, [R157+URZ+0x10], R0 ;  /* 0x000010009d0075a7 */ /* 0x001064000800017f */
[----:B-1----:R-:W-:Y:S05]  /*b9a0*/  @!P0 NANOSLEEP.SYNCS 0x989680 ;  /* 0x009896800000895d */ /* 0x002fea0003900000 */
[----:B------:R-:W1:Y:S02]  /*b9b0*/  @!P0 SYNCS.PHASECHK.TRANS64 P0, [R157+URZ+0x10], R0 ;  /* 0x000010009d0085a7 */ /* 0x000e64000800007f */
[----:B-1----:R-:W-:Y:S05]  /*b9c0*/  @!P0 BRA `(.L_x_30) ;  /* 0xfffffffc00f08947 */ /* 0x002fea000383ffff */
[----:B------:R-:W-:Y:S05]  /*b9d0*/  BRA `(.L_x_310) ;  /* 0xffffff6800b47947 */ /* 0x000fea000383ffff */
.L_x_291:
[----:B------:R-:W-:Y:S01]  /*b9e0*/  BSSY B1, `(.L_x_311) ;  /* 0x0000006000017945 */ /* 0x000fe20003800000 */
[----:B------:R-:W-:-:S07]  /*b9f0*/  IMAD.MOV.U32 R15, RZ, RZ, -0x1 ;  /* 0xffffffffff0f7424 */ /* 0x000fce00078e00ff */
[----:B------:R-:W-:Y:S05]  /*ba00*/  WARPSYNC.COLLECTIVE R15, `(.L_x_312) ;  /* 0x000000000f0c7348 */ /* 0x000fea0003c00000 */
[----:B------:R-:W-:Y:S02]  /*ba10*/  ELECT P6, UR62, PT ;  /* 0x00000000003e782f */ /* 0x000fe400038c0000 */
[----:B------:R-:W-:Y:S01]  /*ba20*/  MOV R14, UR62 ;  /* 0x0000003e000e7c02 */ /* 0x000fe20008000f00 */
[----:B------:R-:W-:Y:S10]  /*ba30*/  ENDCOLLECTIVE ;  /* 0x000000000000791b */ /* 0x000ff40003800000 */
.L_x_312:
[----:B------:R-:W-:Y:S05]  /*ba40*/  BSYNC B1 ;  /* 0x0000000000017941 */ /* 0x000fea0003800000 */
.L_x_311:
[----:B------:R-:W-:Y:S05]  /*ba50*/  BRA `(.L_x_313) ;  /* 0xfffffff000207947 */ /* 0x000fea000383ffff */
.L_x_294:
[----:B-1----:R1:W2:Y:S02]  /*ba60*/  SYNCS.PHASECHK.TRANS64.TRYWAIT P1, [R7+URZ+0x10], R4 ;  /* 0x00001004070075a7 */ /* 0x0022a4000802017f */
[----:B--2---:R-:W-:Y:S05]  /*ba70*/  @!P1 NANOSLEEP.SYNCS 0x989680 ;  /* 0x009896800000995d */ /* 0x004fea0003900000 */
[----:B------:R-:W2:Y:S02]  /*ba80*/  @!P1 SYNCS.PHASECHK.TRANS64 P1, [R7+URZ+0x10], R4 ;  /* 0x00001004070095a7 */ /* 0x000ea4000802007f */
[----:B--2---:R-:W-:Y:S05]  /*ba90*/  @!P1 BRA `(.L_x_294) ;  /* 0xfffffffc00f09947 */ /* 0x004fea000383ffff */
[----:B------:R-:W-:Y:S05]  /*baa0*/  BRA `(.L_x_314) ;  /* 0xfffffff000547947 */ /* 0x000fea000383ffff */
.L_x_303:
[----:B------:R-:W-:Y:S01]  /*bab0*/  BSSY B0, `(.L_x_315) ;  /* 0x0000006000007945 */ /* 0x000fe20003800000 */
[----:B------:R-:W-:-:S07]  /*bac0*/  IMAD.MOV.U32 R15, RZ, RZ, -0x1 ;  /* 0xffffffffff0f7424 */ /* 0x000fce00078e00ff */
[----:B------:R-:W-:Y:S05]  /*bad0*/  WARPSYNC.COLLECTIVE R15, `(.L_x_316) ;  /* 0x000000000f0c7348 */ /* 0x000fea0003c00000 */
[----:B------:R-:W-:Y:S02]  /*bae0*/  ELECT P6, UR62, PT ;  /* 0x00000000003e782f */ /* 0x000fe400038c0000 */
[----:B------:R-:W-:Y:S01]  /*baf0*/  MOV R14, UR62 ;  /* 0x0000003e000e7c02 */ /* 0x000fe20008000f00 */
[----:B------:R-:W-:Y:S10]  /*bb00*/  ENDCOLLECTIVE ;  /* 0x000000000000791b */ /* 0x000ff40003800000 */
.L_x_316:
[----:B------:R-:W-:Y:S05]  /*bb10*/  BSYNC B0 ;  /* 0x0000000000007941 */ /* 0x000fea0003800000 */
.L_x_315:
[----:B------:R-:W-:Y:S05]  /*bb20*/  BRA `(.L_x_317) ;  /* 0xfffffff800e87947 */ /* 0x000fea000383ffff */
.L_x_307:
[----:B0-----:R0:W1:Y:S02]  /*bb30*/  SYNCS.PHASECHK.TRANS64.TRYWAIT P0, [R7+URZ], R2 ;  /* 0x00000002070075a7 */ /* 0x001064000800017f */
[----:B-1----:R-:W-:Y:S05]  /*bb40*/  @!P0 NANOSLEEP.SYNCS 0x989680 ;  /* 0x009896800000895d */ /* 0x002fea0003900000 */
[----:B------:R-:W1:Y:S02]  /*bb50*/  @!P0 SYNCS.PHASECHK.TRANS64 P0, [R7+URZ], R2 ;  /* 0x00000002070085a7 */ /* 0x000e64000800007f */
[----:B-1----:R-:W-:Y:S05]  /*bb60*/  @!P0 BRA `(.L_x_307) ;  /* 0xfffffffc00f08947 */ /* 0x002fea000383ffff */
[----:B------:R-:W-:Y:S05]  /*bb70*/  BRA `(.L_x_318) ;  /* 0xfffffffc00247947 */ /* 0x000fea000383ffff */
.L_x_319:
[----:B------:R-:W-:-:S00]  /*bb80*/  BRA `(.L_x_319) ;  /* 0xfffffffc00fc7947 */ /* 0x000fc0000383ffff */
[----:B------:R-:W-:-:S00]  /*bb90*/  NOP ;  /* 0x0000000000007918 */ /* 0x000fc00000000000 */
        /* <DEDUP_REMOVED lines=14> */
.L_x_320:


//--------------------- .nv.global.init           --------------------------
	.section	.nv.global.init,"aw",@progbits
.nv.global.init:
	.type		$str$22,@object
	.size		$str$22,($str$23 - $str$22)
$str$22:
        /*0000*/ 	.byte	0x6b, 0x5f, 0x74, 0x69, 0x6c, 0x65, 0x5f, 0x63, 0x6f, 0x75, 0x6e, 0x74, 0x20, 0x3e, 0x3d, 0x20
        /*0010*/ 	.byte	0x31, 0x00
	.type		$str$23,@object
	.size		$str$23,(__unnamed_1 - $str$23)
$str$23:
        /*0012*/ 	.byte	0x2f, 0x74, 0x6d, 0x70, 0x2f, 0x63, 0x75, 0x74, 0x6c, 0x61, 0x73, 0x73, 0x5f, 0x73, 0x77, 0x65
        /*0022*/ 	.byte	0x65, 0x70, 0x5f, 0x73, 0x72, 0x63, 0x2f, 0x69, 0x6e, 0x63, 0x6c, 0x75, 0x64, 0x65, 0x2f, 0x63
        /*0032*/ 	.byte	0x75, 0x74, 0x6c, 0x61, 0x73, 0x73, 0x2f, 0x67, 0x65, 0x6d, 0x6d, 0x2f, 0x63, 0x6f, 0x6c, 0x6c
        /*0042*/ 	.byte	0x65, 0x63, 0x74, 0x69, 0x76, 0x65, 0x2f, 0x73, 0x6d, 0x39, 0x30, 0x5f, 0x6d, 0x6d, 0x61, 0x5f
        /*0052*/ 	.byte	0x74, 0x6d, 0x61, 0x5f, 0x67, 0x6d, 0x6d, 0x61, 0x5f, 0x73, 0x73, 0x5f, 0x77, 0x61, 0x72, 0x70
        /*0062*/ 	.byte	0x73, 0x70, 0x65, 0x63, 0x69, 0x61, 0x6c, 0x69, 0x7a, 0x65, 0x64, 0x2e, 0x68, 0x70, 0x70, 0x00
	.type		__unnamed_1,@object
	.size		__unnamed_1,(.L_0 - __unnamed_1)
__unnamed_1:
        /*0072*/ 	.byte	0x76, 0x6f, 0x69, 0x64, 0x20, 0x63, 0x75, 0x74, 0x6c, 0x61, 0x73, 0x73, 0x3a, 0x3a, 0x67, 0x65
        /* <DEDUP_REMOVED lines=176> */
        /*0b82*/ 	.byte	0x3a, 0x3a, 0x69, 0x64, 0x65, 0x6e, 0x74, 0x69, 0x74, 0x79, 0x5d, 0x00
.L_0:


//--------------------- .nv.shared._ZN7cutlass13device_kernelINS_4gemm6kernel13GemmUniversalIN4cute5tupleIJiiiiEEENS1_10collective13CollectiveMmaINS1_34MainloopSm90TmaGmmaWarpSpecializedILi2ENS5_IJNS4_1CILi1EEESB_SB_EEENS1_32KernelTmaWarpSpecializedPingpongEEENS5_IJNSA_ILi64EEENSA_ILi256EEESF_EEENS_10tfloat32_tENS5_IJlSB_lEEESI_SJ_NS4_8TiledMMAINS4_8MMA_AtomIJNS4_4SM904GMMA30MMA_64x256x8_F32TF32TF32_SS_TNILNSN_7ScaleInE1ELSP_1EEEEEENS4_6LayoutISC_NS5_IJNSA_ILi0EEEST_ST_EEEEENS5_IJNS4_10UnderscoreESW_SW_EEEEENS4_13SM90_TMA_LOADENS4_14ComposedLayoutINS4_7SwizzleILi3ELi4ELi3EEENS4_18smem_ptr_flag_bitsILi32EEENSS_INS5_IJNSA_ILi8EEENSA_ILi32EEEEEENS5_IJS16_SB_EEEEEEEvNS4_8identityESZ_S1A_vS1B_EENS_8epilogue10collective6detail29Sm90TmaWarpSpecializedAdapterINS1E_15DefaultEpilogueISI_SJ_SJ_NS1D_6thread17LinearCombinationISI_Li1EffLNS1I_9ScaleType4KindE0ELNS_15FloatRoundStyleE2ESI_EENS1_15EpilogueDefaultEEEEEvvEEEEvNT_6ParamsE --------------------------
	.section	.nv.shared._ZN7cutlass13device_kernelINS_4gemm6kernel13GemmUniversalIN4cute5tupleIJiiiiEEENS1_10collective13CollectiveMmaINS1_34MainloopSm90TmaGmmaWarpSpecializedILi2ENS5_IJNS4_1CILi1EEESB_SB_EEENS1_32KernelTmaWarpSpecializedPingpongEEENS5_IJNSA_ILi64EEENSA_ILi256EEESF_EEENS_10tfloat32_tENS5_IJlSB_lEEESI_SJ_NS4_8TiledMMAINS4_8MMA_AtomIJNS4_4SM904GMMA30MMA_64x256x8_F32TF32TF32_SS_TNILNSN_7ScaleInE1ELSP_1EEEEEENS4_6LayoutISC_NS5_IJNSA_ILi0EEEST_ST_EEEEENS5_IJNS4_10UnderscoreESW_SW_EEEEENS4_13SM90_TMA_LOADENS4_14ComposedLayoutINS4_7SwizzleILi3ELi4ELi3EEENS4_18smem_ptr_flag_bitsILi32EEENSS_INS5_IJNSA_ILi8EEENSA_ILi32EEEEEENS5_IJS16_SB_EEEEEEEvNS4_8identityESZ_S1A_vS1B_EENS_8epilogue10collective6detail29Sm90TmaWarpSpecializedAdapterINS1E_15DefaultEpilogueISI_SJ_SJ_NS1D_6thread17LinearCombinationISI_Li1EffLNS1I_9ScaleType4KindE0ELNS_15FloatRoundStyleE2ESI_EENS1_15EpilogueDefaultEEEEEvvEEEEvNT_6ParamsE,"aw",@nobits
	.sectionflags	@""
	.align	16
	.zero		1024


//--------------------- .nv.shared.reserved.0     --------------------------
	.section	.nv.shared.reserved.0,"aw",@nobits
	.weak		__nv_reservedSMEM_offset_0_alias
	.size		__nv_reservedSMEM_offset_0_alias, 0, 0
	.other		__nv_reservedSMEM_offset_0_alias,@"STO_CUDA_RESERVED_SHARED STV_DEFAULT"
__nv_reservedSMEM_offset_0_alias:
	.zero		0


//--------------------- .nv.global                --------------------------
	.section	.nv.global,"aw",@nobits
.nv.global:
	.type		_ZN39_INTERNAL_ddd7ad34_4_k_cu_7d88e1fe_55334cute1_E,@object
	.size		_ZN39_INTERNAL_ddd7ad34_4_k_cu_7d88e1fe_55334cute1_E,(_ZN39_INTERNAL_ddd7ad34_4_k_cu_7d88e1fe_55334cuda3std3__45__cpo6cbeginE - _ZN39_INTERNAL_ddd7ad34_4_k_cu_7d88e1fe_55334cute1_E)
_ZN39_INTERNAL_ddd7ad34_4_k_cu_7d88e1fe_55334cute1_E:
	.zero		1
	.type		_ZN39_INTERNAL_ddd7ad34_4_k_cu_7d88e1fe_55334cuda3std3__45__cpo6cbeginE,@object
	.size		_ZN39_INTERNAL_ddd7ad34_4_k_cu_7d88e1fe_55334cuda3std3__45__cpo6cbeginE,(_ZN39_INTERNAL_ddd7ad34_4_k_cu_7d88e1fe_55334cuda3std3__48in_placeE - _ZN39_INTERNAL_ddd7ad34_4_k_cu_7d88e1fe_55334cuda3std3__45__cpo6cbeginE)
_ZN39_INTERNAL_ddd7ad34_4_k_cu_7d88e1fe_55334cuda3std3__45__cpo6cbeginE:
	.zero		1
	.type		_ZN39_INTERNAL_ddd7ad34_4_k_cu_7d88e1fe_55334cuda3std3__48in_placeE,@object
	.size		_ZN39_INTERNAL_ddd7ad34_4_k_cu_7d88e1fe_55334cuda3std3__48in_placeE,(_ZN39_INTERNAL_ddd7ad34_4_k_cu_7d88e1fe_55334cuda3std6ranges3__45__cpo9iter_moveE - _ZN39_INTERNAL_ddd7ad34_4_k_cu_7d88e1fe_55334cuda3std3__48in_placeE)
_ZN39_INTERNAL_ddd7ad34_4_k_cu_7d88e1fe_55334cuda3std3__48in_placeE:
	.zero		1
	.type		_ZN39_INTERNAL_ddd7ad34_4_k_cu_7d88e1fe_55334cuda3std6ranges3__45__cpo9iter_moveE,@object
	.size		_ZN39_INTERNAL_ddd7ad34_4_k_cu_7d88e1fe_55334cuda3std6ranges3__45__cpo9iter_moveE,(_ZN39_INTERNAL_ddd7ad34_4_k_cu_7d88e1fe_55334cuda3std3__45__cpo5beginE - _ZN39_INTERNAL_ddd7ad34_4_k_cu_7d88e1fe_55334cuda3std6ranges3__45__cpo9iter_moveE)
_ZN39_INTERNAL_ddd7ad34_4_k_cu_7d88e1fe_55334cuda3std6ranges3__45__cpo9iter_moveE:
	.zero		1
	.type		_ZN39_INTERNAL_ddd7ad34_4_k_cu_7d88e1fe_55334cuda3std3__45__cpo5beginE,@object
	.size		_ZN39_INTERNAL_ddd7ad34_4_k_cu_7d88e1fe_55334cuda3std3__45__cpo5beginE,(_ZN39_INTERNAL_ddd7ad34_4_k_cu_7d88e1fe_55334cuda3std3__441_GLOBAL__N__ddd7ad34_4_k_cu_7d88e1fe_55336ignoreE - _ZN39_INTERNAL_ddd7ad34_4_k_cu_7d88e1fe_55334cuda3std3__45__cpo5beginE)
_ZN39_INTERNAL_ddd7ad34_4_k_cu_7d88e1fe_55334cuda3std3__45__cpo5beginE:
	.zero		1
	.type		_ZN39_INTERNAL_ddd7ad34_4_k_cu_7d88e1fe_55334cuda3std3__441_GLOBAL__N__ddd7ad34_4_k_cu_7d88e1fe_55336ignoreE,@object
	.size		_ZN39_INTERNAL_ddd7ad34_4_k_cu_7d88e1fe_55334cuda3std3__441_GLOBAL__N__ddd7ad34_4_k_cu_7d88e1fe_55336ignoreE,(_ZN39_INTERNAL_ddd7ad34_4_k_cu_7d88e1fe_55334cute7productE - _ZN39_INTERNAL_ddd7ad34_4_k_cu_7d88e1fe_55334cuda3std3__441_GLOBAL__N__ddd7ad34_4_k_cu_7d88e1fe_55336ignoreE)
_ZN39_INTERNAL_ddd7ad34_4_k_cu_7d88e1fe_55334cuda3std3__441_GLOBAL__N__ddd7ad34_4_k_cu_7d88e1fe_55336ignoreE:
	.zero		1
	.type		_ZN39_INTERNAL_ddd7ad34_4_k_cu_7d88e1fe_55334cute7productE,@object
	.size		_ZN39_INTERNAL_ddd7ad34_4_k_cu_7d88e1fe_55334cute7productE,(_ZN39_INTERNAL_ddd7ad34_4_k_cu_7d88e1fe_55334cuda3std3__45__cpo3endE - _ZN39_INTERNAL_ddd7ad34_4_k_cu_7d88e1fe_55334cute7productE)
_ZN39_INTERNAL_ddd7ad34_4_k_cu_7d88e1fe_55334cute7productE:
	.zero		1
	.type		_ZN39_INTERNAL_ddd7ad34_4_k_cu_7d88e1fe_55334cuda3std3__45__cpo3endE,@object
	.size		_ZN39_INTERNAL_ddd7ad34_4_k_cu_7d88e1fe_55334cuda3std3__45__cpo3endE,(_ZN39_INTERNAL_ddd7ad34_4_k_cu_7d88e1fe_55334cuda3std3__419piecewise_constructE - _ZN39_INTERNAL_ddd7ad34_4_k_cu_7d88e1fe_55334cuda3std3__45__cpo3endE)
_ZN39_INTERNAL_ddd7ad34_4_k_cu_7d88e1fe_55334cuda3std3__45__cpo3endE:
	.zero		1
	.type		_ZN39_INTERNAL_ddd7ad34_4_k_cu_7d88e1fe_55334cuda3std3__419piecewise_constructE,@object
	.size		_ZN39_INTERNAL_ddd7ad34_4_k_cu_7d88e1fe_55334cuda3std3__419piecewise_constructE,(_ZN39_INTERNAL_ddd7ad34_4_k_cu_7d88e1fe_55334cuda3std3__45__cpo4cendE - _ZN39_INTERNAL_ddd7ad34_4_k_cu_7d88e1fe_55334cuda3std3__419piecewise_constructE)
_ZN39_INTERNAL_ddd7ad34_4_k_cu_7d88e1fe_55334cuda3std3__419piecewise_constructE:
	.zero		1
	.type		_ZN39_INTERNAL_ddd7ad34_4_k_cu_7d88e1fe_55334cuda3std3__45__cpo4cendE,@object
	.size		_ZN39_INTERNAL_ddd7ad34_4_k_cu_7d88e1fe_55334cuda3std3__45__cpo4cendE,(_ZN39_INTERNAL_ddd7ad34_4_k_cu_7d88e1fe_55334cuda3std6ranges3__45__cpo4swapE - _ZN39_INTERNAL_ddd7ad34_4_k_cu_7d88e1fe_55334cuda3std3__45__cpo4cendE)
_ZN39_INTERNAL_ddd7ad34_4_k_cu_7d88e1fe_55334cuda3std3__45__cpo4cendE:
	.zero		1
	.type		_ZN39_INTERNAL_ddd7ad34_4_k_cu_7d88e1fe_55334cuda3std6ranges3__45__cpo4swapE,@object
	.size		_ZN39_INTERNAL_ddd7ad34_4_k_cu_7d88e1fe_55334cuda3std6ranges3__45__cpo4swapE,(.L_8 - _ZN39_INTERNAL_ddd7ad34_4_k_cu_7d88e1fe_55334cuda3std6ranges3__45__cpo4swapE)
_ZN39_INTERNAL_ddd7ad34_4_k_cu_7d88e1fe_55334cuda3std6ranges3__45__cpo4swapE:
	.zero		1
.L_8:


//--------------------- .nv.constant0._ZN7cutlass13device_kernelINS_4gemm6kernel13GemmUniversalIN4cute5tupleIJiiiiEEENS1_10collective13CollectiveMmaINS1_34MainloopSm90TmaGmmaWarpSpecializedILi2ENS5_IJNS4_1CILi1EEESB_SB_EEENS1_32KernelTmaWarpSpecializedPingpongEEENS5_IJNSA_ILi64EEENSA_ILi256EEESF_EEENS_10tfloat32_tENS5_IJlSB_lEEESI_SJ_NS4_8TiledMMAINS4_8MMA_AtomIJNS4_4SM904GMMA30MMA_64x256x8_F32TF32TF32_SS_TNILNSN_7ScaleInE1ELSP_1EEEEEENS4_6LayoutISC_NS5_IJNSA_ILi0EEEST_ST_EEEEENS5_IJNS4_10UnderscoreESW_SW_EEEEENS4_13SM90_TMA_LOADENS4_14ComposedLayoutINS4_7SwizzleILi3ELi4ELi3EEENS4_18smem_ptr_flag_bitsILi32EEENSS_INS5_IJNSA_ILi8EEENSA_ILi32EEEEEENS5_IJS16_SB_EEEEEEEvNS4_8identityESZ_S1A_vS1B_EENS_8epilogue10collective6detail29Sm90TmaWarpSpecializedAdapterINS1E_15DefaultEpilogueISI_SJ_SJ_NS1D_6thread17LinearCombinationISI_Li1EffLNS1I_9ScaleType4KindE0ELNS_15FloatRoundStyleE2ESI_EENS1_15EpilogueDefaultEEEEEvvEEEEvNT_6ParamsE --------------------------
	.section	.nv.constant0._ZN7cutlass13device_kernelINS_4gemm6kernel13GemmUniversalIN4cute5tupleIJiiiiEEENS1_10collective13CollectiveMmaINS1_34MainloopSm90TmaGmmaWarpSpecializedILi2ENS5_IJNS4_1CILi1EEESB_SB_EEENS1_32KernelTmaWarpSpecializedPingpongEEENS5_IJNSA_ILi64EEENSA_ILi256EEESF_EEENS_10tfloat32_tENS5_IJlSB_lEEESI_SJ_NS4_8TiledMMAINS4_8MMA_AtomIJNS4_4SM904GMMA30MMA_64x256x8_F32TF32TF32_SS_TNILNSN_7ScaleInE1ELSP_1EEEEEENS4_6LayoutISC_NS5_IJNSA_ILi0EEEST_ST_EEEEENS5_IJNS4_10UnderscoreESW_SW_EEEEENS4_13SM90_TMA_LOADENS4_14ComposedLayoutINS4_7SwizzleILi3ELi4ELi3EEENS4_18smem_ptr_flag_bitsILi32EEENSS_INS5_IJNSA_ILi8EEENSA_ILi32EEEEEENS5_IJS16_SB_EEEEEEEvNS4_8identityESZ_S1A_vS1B_EENS_8epilogue10collective6detail29Sm90TmaWarpSpecializedAdapterINS1E_15DefaultEpilogueISI_SJ_SJ_NS1D_6thread17LinearCombinationISI_Li1EffLNS1I_9ScaleType4KindE0ELNS_15FloatRoundStyleE2ESI_EENS1_15EpilogueDefaultEEEEEvvEEEEvNT_6ParamsE,"a",@progbits
	.sectionflags	@""
	.align	4
.nv.constant0._ZN7cutlass13device_kernelINS_4gemm6kernel13GemmUniversalIN4cute5tupleIJiiiiEEENS1_10collective13CollectiveMmaINS1_34MainloopSm90TmaGmmaWarpSpecializedILi2ENS5_IJNS4_1CILi1EEESB_SB_EEENS1_32KernelTmaWarpSpecializedPingpongEEENS5_IJNSA_ILi64EEENSA_ILi256EEESF_EEENS_10tfloat32_tENS5_IJlSB_lEEESI_SJ_NS4_8TiledMMAINS4_8MMA_AtomIJNS4_4SM904GMMA30MMA_64x256x8_F32TF32TF32_SS_TNILNSN_7ScaleInE1ELSP_1EEEEEENS4_6LayoutISC_NS5_IJNSA_ILi0EEEST_ST_EEEEENS5_IJNS4_10UnderscoreESW_SW_EEEEENS4_13SM90_TMA_LOADENS4_14ComposedLayoutINS4_7SwizzleILi3ELi4ELi3EEENS4_18smem_ptr_flag_bitsILi32EEENSS_INS5_IJNSA_ILi8EEENSA_ILi32EEEEEENS5_IJS16_SB_EEEEEEEvNS4_8identityESZ_S1A_vS1B_EENS_8epilogue10collective6detail29Sm90TmaWarpSpecializedAdapterINS1E_15DefaultEpilogueISI_SJ_SJ_NS1D_6thread17LinearCombinationISI_Li1EffLNS1I_9ScaleType4KindE0ELNS_15FloatRoundStyleE2ESI_EENS1_15EpilogueDefaultEEEEEvvEEEEvNT_6ParamsE:
	.zero		1664


//--------------------- SYMBOLS --------------------------

	.type		.nv.reservedSmem.offset0,@object
	.size		.nv.reservedSmem.offset0,0x4
	.type		__assertfail,@function
